	.target	sm_90a

	.elftype	@"ET_EXEC"


//--------------------- .note.nv.tkinfo           --------------------------
	.section	.note.nv.tkinfo,"",@"SHT_NOTE"
	.sectionflags	@"SHF_NOTE_NV_TKINFO"
	.tkinfo
        /*0018*/ 	.word	0x00000002
        /*0030*/ 	.string	""
        /*0030*/ 	.string	"ptxas"
        /*0030*/ 	.string	"Cuda compilation tools, release 13.0, V13.0.88"
        /*0030*/ 	.string	"Build cuda_13.0.r13.0/compiler.36424714_0"
        /*0030*/ 	.string	"-arch sm_90a -m 64 "



//--------------------- .note.nv.cuinfo           --------------------------
	.section	.note.nv.cuinfo,"",@"SHT_NOTE"
	.sectionflags	@"SHF_NOTE_NV_CUINFO"
        /*0018*/ 	.short	0x0002
        /*001a*/ 	.short	0x005a
        /*001c*/ 	.short	0x0082
	.zero		2


//--------------------- .nv.info                  --------------------------
	.section	.nv.info,"",@"SHT_CUDA_INFO"
	.align	4


	//----- nvinfo : EIATTR_REGCOUNT
	.align		4
        /*0000*/ 	.byte	0x04, 0x2f
        /*0002*/ 	.short	(.L_15 - .L_14)
	.align		4
.L_14:
        /*0004*/ 	.word	index@(_ZN7cutlass13device_kernelINS_4gemm6kernel13GemmUniversalIN4cute5tupleIJiiiiEEENS1_10collective13CollectiveMmaINS1_34MainloopSm90TmaGmmaWarpSpecializedILi4ENS5_IJNS4_1CILi1EEESB_SB_EEENS1_35KernelTmaWarpSpecializedCooperativeEEENS5_IJNSA_ILi256EEESF_NSA_ILi64EEEEEENS_10tfloat32_tENS5_IJlSB_lEEESI_SJ_NS4_8TiledMMAINS4_8MMA_AtomIJNS4_4SM904GMMA30MMA_64x256x8_F32TF32TF32_SS_TNILNSN_7ScaleInE1ELSP_1EEEEEENS4_6LayoutINS5_IJNSA_ILi2EEESB_SB_EEENS5_IJSB_NSA_ILi0EEESV_EEEEENS5_IJNS4_10UnderscoreESY_SY_EEEEENS4_13SM90_TMA_LOADENS4_14ComposedLayoutINS4_7SwizzleILi3ELi4ELi3EEENS4_18smem_ptr_flag_bitsILi32EEENSS_INS5_IJNSA_ILi8EEENSA_ILi32EEEEEENS5_IJS18_SB_EEEEEEEvNS4_8identityES11_S1C_vS1D_EENS_8epilogue10collective6detail29Sm90TmaWarpSpecializedAdapterINS1G_15DefaultEpilogueISI_SJ_SJ_NS1F_6thread17LinearCombinationISI_Li1EffLNS1K_9ScaleType4KindE0ELNS_15FloatRoundStyleE2ESI_EENS1_15EpilogueDefaultEEEEEvvEEEEvNT_6ParamsE)
        /*0008*/ 	.word	0x000000a8


	//----- nvinfo : EIATTR_FRAME_SIZE
	.align		4
.L_15:
        /*000c*/ 	.byte	0x04, 0x11
        /*000e*/ 	.short	(.L_17 - .L_16)
	.align		4
.L_16:
        /*0010*/ 	.word	index@(_ZN7cutlass13device_kernelINS_4gemm6kernel13GemmUniversalIN4cute5tupleIJiiiiEEENS1_10collective13CollectiveMmaINS1_34MainloopSm90TmaGmmaWarpSpecializedILi4ENS5_IJNS4_1CILi1EEESB_SB_EEENS1_35KernelTmaWarpSpecializedCooperativeEEENS5_IJNSA_ILi256EEESF_NSA_ILi64EEEEEENS_10tfloat32_tENS5_IJlSB_lEEESI_SJ_NS4_8TiledMMAINS4_8MMA_AtomIJNS4_4SM904GMMA30MMA_64x256x8_F32TF32TF32_SS_TNILNSN_7ScaleInE1ELSP_1EEEEEENS4_6LayoutINS5_IJNSA_ILi2EEESB_SB_EEENS5_IJSB_NSA_ILi0EEESV_EEEEENS5_IJNS4_10UnderscoreESY_SY_EEEEENS4_13SM90_TMA_LOADENS4_14ComposedLayoutINS4_7SwizzleILi3ELi4ELi3EEENS4_18smem_ptr_flag_bitsILi32EEENSS_INS5_IJNSA_ILi8EEENSA_ILi32EEEEEENS5_IJS18_SB_EEEEEEEvNS4_8identityES11_S1C_vS1D_EENS_8epilogue10collective6detail29Sm90TmaWarpSpecializedAdapterINS1G_15DefaultEpilogueISI_SJ_SJ_NS1F_6thread17LinearCombinationISI_Li1EffLNS1K_9ScaleType4KindE0ELNS_15FloatRoundStyleE2ESI_EENS1_15EpilogueDefaultEEEEEvvEEEEvNT_6ParamsE)
        /*0014*/ 	.word	0x00000cf8


	//----- nvinfo : EIATTR_MIN_STACK_SIZE
	.align		4
.L_17:
        /*0018*/ 	.byte	0x04, 0x12
        /*001a*/ 	.short	(.L_19 - .L_18)
	.align		4
.L_18:
        /*001c*/ 	.word	index@(_ZN7cutlass13device_kernelINS_4gemm6kernel13GemmUniversalIN4cute5tupleIJiiiiEEENS1_10collective13CollectiveMmaINS1_34MainloopSm90TmaGmmaWarpSpecializedILi4ENS5_IJNS4_1CILi1EEESB_SB_EEENS1_35KernelTmaWarpSpecializedCooperativeEEENS5_IJNSA_ILi256EEESF_NSA_ILi64EEEEEENS_10tfloat32_tENS5_IJlSB_lEEESI_SJ_NS4_8TiledMMAINS4_8MMA_AtomIJNS4_4SM904GMMA30MMA_64x256x8_F32TF32TF32_SS_TNILNSN_7ScaleInE1ELSP_1EEEEEENS4_6LayoutINS5_IJNSA_ILi2EEESB_SB_EEENS5_IJSB_NSA_ILi0EEESV_EEEEENS5_IJNS4_10UnderscoreESY_SY_EEEEENS4_13SM90_TMA_LOADENS4_14ComposedLayoutINS4_7SwizzleILi3ELi4ELi3EEENS4_18smem_ptr_flag_bitsILi32EEENSS_INS5_IJNSA_ILi8EEENSA_ILi32EEEEEENS5_IJS18_SB_EEEEEEEvNS4_8identityES11_S1C_vS1D_EENS_8epilogue10collective6detail29Sm90TmaWarpSpecializedAdapterINS1G_15DefaultEpilogueISI_SJ_SJ_NS1F_6thread17LinearCombinationISI_Li1EffLNS1K_9ScaleType4KindE0ELNS_15FloatRoundStyleE2ESI_EENS1_15EpilogueDefaultEEEEEvvEEEEvNT_6ParamsE)
        /*0020*/ 	.word	0x00000cf8
.L_19:


//--------------------- .nv.compat                --------------------------
	.section	.nv.compat,"",@"SHT_CUDA_COMPAT_INFO"
	.align	4
        /*0000*/ 	.byte	0x02, 0x09, 0x01, 0x00, 0x02, 0x02, 0x04, 0x00, 0x02, 0x05, 0x05, 0x00, 0x03, 0x07, 0x01, 0x01
        /*0010*/ 	.byte	0x02, 0x03, 0x01, 0x00, 0x02, 0x06, 0x01, 0x00, 0x04, 0x0b, 0x08, 0x00, 0x00, 0x00, 0x00, 0x00
        /*0020*/ 	.byte	0x00, 0x00, 0x00, 0x00


//--------------------- .nv.info._ZN7cutlass13device_kernelINS_4gemm6kernel13GemmUniversalIN4cute5tupleIJiiiiEEENS1_10collective13CollectiveMmaINS1_34MainloopSm90TmaGmmaWarpSpecializedILi4ENS5_IJNS4_1CILi1EEESB_SB_EEENS1_35KernelTmaWarpSpecializedCooperativeEEENS5_IJNSA_ILi256EEESF_NSA_ILi64EEEEEENS_10tfloat32_tENS5_IJlSB_lEEESI_SJ_NS4_8TiledMMAINS4_8MMA_AtomIJNS4_4SM904GMMA30MMA_64x256x8_F32TF32TF32_SS_TNILNSN_7ScaleInE1ELSP_1EEEEEENS4_6LayoutINS5_IJNSA_ILi2EEESB_SB_EEENS5_IJSB_NSA_ILi0EEESV_EEEEENS5_IJNS4_10UnderscoreESY_SY_EEEEENS4_13SM90_TMA_LOADENS4_14ComposedLayoutINS4_7SwizzleILi3ELi4ELi3EEENS4_18smem_ptr_flag_bitsILi32EEENSS_INS5_IJNSA_ILi8EEENSA_ILi32EEEEEENS5_IJS18_SB_EEEEEEEvNS4_8identityES11_S1C_vS1D_EENS_8epilogue10collective6detail29Sm90TmaWarpSpecializedAdapterINS1G_15DefaultEpilogueISI_SJ_SJ_NS1F_6thread17LinearCombinationISI_Li1EffLNS1K_9ScaleType4KindE0ELNS_15FloatRoundStyleE2ESI_EENS1_15EpilogueDefaultEEEEEvvEEEEvNT_6ParamsE --------------------------
	.section	.nv.info._ZN7cutlass13device_kernelINS_4gemm6kernel13GemmUniversalIN4cute5tupleIJiiiiEEENS1_10collective13CollectiveMmaINS1_34MainloopSm90TmaGmmaWarpSpecializedILi4ENS5_IJNS4_1CILi1EEESB_SB_EEENS1_35KernelTmaWarpSpecializedCooperativeEEENS5_IJNSA_ILi256EEESF_NSA_ILi64EEEEEENS_10tfloat32_tENS5_IJlSB_lEEESI_SJ_NS4_8TiledMMAINS4_8MMA_AtomIJNS4_4SM904GMMA30MMA_64x256x8_F32TF32TF32_SS_TNILNSN_7ScaleInE1ELSP_1EEEEEENS4_6LayoutINS5_IJNSA_ILi2EEESB_SB_EEENS5_IJSB_NSA_ILi0EEESV_EEEEENS5_IJNS4_10UnderscoreESY_SY_EEEEENS4_13SM90_TMA_LOADENS4_14ComposedLayoutINS4_7SwizzleILi3ELi4ELi3EEENS4_18smem_ptr_flag_bitsILi32EEENSS_INS5_IJNSA_ILi8EEENSA_ILi32EEEEEENS5_IJS18_SB_EEEEEEEvNS4_8identityES11_S1C_vS1D_EENS_8epilogue10collective6detail29Sm90TmaWarpSpecializedAdapterINS1G_15DefaultEpilogueISI_SJ_SJ_NS1F_6thread17LinearCombinationISI_Li1EffLNS1K_9ScaleType4KindE0ELNS_15FloatRoundStyleE2ESI_EENS1_15EpilogueDefaultEEEEEvvEEEEvNT_6ParamsE,"",@"SHT_CUDA_INFO"
	.sectionflags	@""
	.align	4


	//----- nvinfo : EIATTR_CUDA_API_VERSION
	.align		4
        /*0000*/ 	.byte	0x04, 0x37
        /*0002*/ 	.short	(.L_21 - .L_20)
.L_20:
        /*0004*/ 	.word	0x00000082


	//----- nvinfo : EIATTR_KPARAM_INFO
	.align		4
.L_21:
        /*0008*/ 	.byte	0x04, 0x17
        /*000a*/ 	.short	(.L_23 - .L_22)
.L_22:
        /*000c*/ 	.word	0x00000000
        /*0010*/ 	.short	0x0000
        /*0012*/ 	.short	0x0070
        /*0014*/ 	.byte	0x00, 0xf0, 0x01, 0x10


	//----- nvinfo : EIATTR_SPARSE_MMA_MASK
	.align		4
.L_23:
        /*0018*/ 	.byte	0x03, 0x50
        /*001a*/ 	.short	0x0000


	//----- nvinfo : EIATTR_MAXREG_COUNT
	.align		4
        /*001c*/ 	.byte	0x03, 0x1b
        /*001e*/ 	.short	0x00a8


	//----- nvinfo : EIATTR_NUM_BARRIERS
	.align		4
        /*0020*/ 	.byte	0x02, 0x4c
        /*0022*/ 	.byte	0x01
	.zero		1


	//----- nvinfo : EIATTR_EXTERNS
	.align		4
        /*0024*/ 	.byte	0x04, 0x0f
        /*0026*/ 	.short	(.L_25 - .L_24)


	//   ....[0]....
	.align		4
.L_24:
        /*0028*/ 	.word	index@(__assertfail)


	//----- nvinfo : EIATTR_ANNOTATIONS
	.align		4
.L_25:
        /*002c*/ 	.byte	0x04, 0x55
        /*002e*/ 	.short	(.L_27 - .L_26)


	//   ....[0]....
.L_26:
        /*0030*/ 	.word	0x00000001
        /*0034*/ 	.byte	0xa0, 0x06, 0x00, 0x00, 0x01, 0x00, 0x00, 0x00, 0xa0, 0x14, 0x00, 0x00, 0x01, 0x00, 0x00, 0x00
        /* <DEDUP_REMOVED lines=1381> */
        /*5694*/ 	.byte	0xc0, 0x23, 0x02, 0x00, 0x01, 0x00, 0x00, 0x00, 0x60, 0x25, 0x02, 0x00


	//----- nvinfo : EIATTR_MERCURY_ISA_VERSION
	.align		4
.L_27:
        /*56a0*/ 	.byte	0x03, 0x5f
        /*56a2*/ 	.short	0x0101


	//----- nvinfo : EIATTR_INT_WARP_WIDE_INSTR_OFFSETS
	.align		4
        /*56a4*/ 	.byte	0x04, 0x31
        /*56a6*/ 	.short	(.L_29 - .L_28)


	//   ....[0]....
.L_28:
        /*56a8*/ 	.word	0x00000500


	//   ....[1]....
        /*56ac*/ 	.word	0x00000510


	//   ....[2]....
        /*56b0*/ 	.word	0x000005a0


	//----- nvinfo : EIATTR_COOP_GROUP_MASK_REGIDS
	.align		4
.L_29:
        /*56b4*/ 	.byte	0x04, 0x29
        /*56b6*/ 	.short	(.L_31 - .L_30)


	//   ....[0]....
.L_30:
        /*56b8*/ 	.word	0xffffffff


	//   ....[1]....
        /*56bc*/ 	.word	0xffffffff


	//   ....[2]....
        /*56c0*/ 	.word	0xffffffff


	//   ....[3]....
        /*56c4*/ 	.word	0xffffffff


	//   ....[4]....
        /*56c8*/ 	.word	0xffffffff


	//----- nvinfo : EIATTR_COOP_GROUP_INSTR_OFFSETS
	.align		4
.L_31:
        /*56cc*/ 	.byte	0x04, 0x28
        /*56ce*/ 	.short	(.L_33 - .L_32)


	//   ....[0]....
.L_32:
        /*56d0*/ 	.word	0x00000070


	//   ....[1]....
        /*56d4*/ 	.word	0x00000080


	//   ....[2]....
        /*56d8*/ 	.word	0x000001a0


	//   ....[3]....
        /*56dc*/ 	.word	0x000003b0


	//   ....[4]....
        /*56e0*/ 	.word	0x00001160


	//----- nvinfo : EIATTR_REG_RECONFIG
	.align		4
.L_33:
        /*56e4*/ 	.byte	0x01, 0x54
	.zero		2


	//----- nvinfo : EIATTR_SYSCALL_OFFSETS
	.align		4
        /*56e8*/ 	.byte	0x04, 0x46
        /*56ea*/ 	.short	(.L_35 - .L_34)


	//   ....[0]....
.L_34:
        /*56ec*/ 	.word	0x00001310


	//----- nvinfo : EIATTR_MBARRIER_INSTR_OFFSETS
	.align		4
.L_35:
        /*56f0*/ 	.byte	0x04, 0x39
        /*56f2*/ 	.short	(.L_37 - .L_36)


	//   ....[0]....
.L_36:
        /*56f4*/ 	.word	0x00000320
        /*56f8*/ 	.word	0x000000ff
        /*56fc*/ 	.word	0x00000000
        /*5700*/ 	.short	0x0100
        /*5702*/ 	.byte	0x08
	.zero		1


	//   ....[1]....
        /*5704*/ 	.word	0x00000330
        /*5708*/ 	.word	0x000000ff
        /*570c*/ 	.word	0x00000020
        /*5710*/ 	.short	0x0100
        /*5712*/ 	.byte	0x08
	.zero		1


	//   ....[2]....
        /*5714*/ 	.word	0x00000340
        /*5718*/ 	.word	0x000000ff
        /*571c*/ 	.word	0x00000008
        /*5720*/ 	.short	0x0100
        /*5722*/ 	.byte	0x08
	.zero		1


	//   ....[3]....
        /*5724*/ 	.word	0x00000350
        /*5728*/ 	.word	0x000000ff
        /*572c*/ 	.word	0x00000028
        /*5730*/ 	.short	0x0100
        /*5732*/ 	.byte	0x08
	.zero		1


	//   ....[4]....
        /*5734*/ 	.word	0x00000360
        /*5738*/ 	.word	0x000000ff
        /*573c*/ 	.word	0x00000010
        /*5740*/ 	.short	0x0100
        /*5742*/ 	.byte	0x08
	.zero		1


	//   ....[5]....
        /*5744*/ 	.word	0x00000370
        /*5748*/ 	.word	0x000000ff
        /*574c*/ 	.word	0x00000030
        /*5750*/ 	.short	0x0100
        /*5752*/ 	.byte	0x08
	.zero		1


	//   ....[6]....
        /*5754*/ 	.word	0x00000380
        /*5758*/ 	.word	0x000000ff
        /*575c*/ 	.word	0x00000018
        /*5760*/ 	.short	0x0100
        /*5762*/ 	.byte	0x08
	.zero		1


	//   ....[7]....
        /*5764*/ 	.word	0x00000390
        /*5768*/ 	.word	0x000000ff
        /*576c*/ 	.word	0x00000038
        /*5770*/ 	.short	0x0100
        /*5772*/ 	.byte	0x08
	.zero		1


	//   ....[8]....
        /*5774*/ 	.word	0x00000610
        /*5778*/ 	.word	0x000000ff
        /*577c*/ 	.word	0x00000050
        /*5780*/ 	.short	0x0100
        /*5782*/ 	.byte	0x10
	.zero		1


	//   ....[9]....
        /*5784*/ 	.word	0x000006b0
        /*5788*/ 	.word	0x000000ff
        /*578c*/ 	.word	0x00000058
        /*5790*/ 	.short	0x0100
        /*5792*/ 	.byte	0x10
	.zero		1


	//   ....[10]....
        /*5794*/ 	.word	0x000013b0
        /*5798*/ 	.word	0x00000003
        /*579c*/ 	.word	0x00000000
        /*57a0*/ 	.short	0x010a
        /*57a2*/ 	.byte	0x3f
	.zero		1


	//   ....[11]....
        /*57a4*/ 	.word	0x000013f0
        /*57a8*/ 	.word	0x00000003
        /*57ac*/ 	.word	0x00000000
        /*57b0*/ 	.short	0x010a
        /*57b2*/ 	.byte	0x3f
	.zero		1


	//   ....[12]....
        /*57b4*/ 	.word	0x000089e0
        /*57b8*/ 	.word	0x000000ff
        /*57bc*/ 	.word	0x00000000
        /*57c0*/ 	.short	0x010a
        /*57c2*/ 	.byte	0x0a
	.zero		1


	//   ....[13]....
        /*57c4*/ 	.word	0x00008a20
        /*57c8*/ 	.word	0x000000ff
        /*57cc*/ 	.word	0x00000000
        /*57d0*/ 	.short	0x010a
        /*57d2*/ 	.byte	0x0a
	.zero		1


	//   ....[14]....
        /*57d4*/ 	.word	0x00010ad0
        /*57d8*/ 	.word	0x000000ff
        /*57dc*/ 	.word	0x00000000
        /*57e0*/ 	.short	0x0101
        /*57e2*/ 	.byte	0x08
	.zero		1


	//   ....[15]....
        /*57e4*/ 	.word	0x00010cc0
        /*57e8*/ 	.word	0x000000ff
        /*57ec*/ 	.word	0x00000000
        /*57f0*/ 	.short	0x0101
        /*57f2*/ 	.byte	0x04
	.zero		1


	//   ....[16]....
        /*57f4*/ 	.word	0x00022080
        /*57f8*/ 	.word	0x0000000e
        /*57fc*/ 	.word	0x00000020
        /*5800*/ 	.short	0x010a
        /*5802*/ 	.byte	0x3f
	.zero		1


	//   ....[17]....
        /*5804*/ 	.word	0x000224f0
        /*5808*/ 	.word	0x00000002
        /*580c*/ 	.word	0x00000058
        /*5810*/ 	.short	0x0101
        /*5812*/ 	.byte	0x3f
	.zero		1


	//   ....[18]....
        /*5814*/ 	.word	0x00022c70
        /*5818*/ 	.word	0x00000005
        /*581c*/ 	.word	0x00000000
        /*5820*/ 	.short	0x010a
        /*5822*/ 	.byte	0x3f
	.zero		1


	//   ....[19]....
        /*5824*/ 	.word	0x00022d00
        /*5828*/ 	.word	0x00000005
        /*582c*/ 	.word	0x00000000
        /*5830*/ 	.short	0x010a
        /*5832*/ 	.byte	0x3f
	.zero		1


	//   ....[20]....
        /*5834*/ 	.word	0x00022d90
        /*5838*/ 	.word	0x00000005
        /*583c*/ 	.word	0x00000000
        /*5840*/ 	.short	0x010a
        /*5842*/ 	.byte	0x3f
	.zero		1


	//   ....[21]....
        /*5844*/ 	.word	0x00022e20
        /*5848*/ 	.word	0x00000003
        /*584c*/ 	.word	0x00000000
        /*5850*/ 	.short	0x010a
        /*5852*/ 	.byte	0x3f
	.zero		1


	//   ....[22]....
        /*5854*/ 	.word	0x00022e80
        /*5858*/ 	.word	0x00000003
        /*585c*/ 	.word	0x00000000
        /*5860*/ 	.short	0x010a
        /*5862*/ 	.byte	0x3f
	.zero		1


	//   ....[23]....
        /*5864*/ 	.word	0x00022ee0
        /*5868*/ 	.word	0x00000004
        /*586c*/ 	.word	0x00000000
        /*5870*/ 	.short	0x010a
        /*5872*/ 	.byte	0x3f
	.zero		1


	//   ....[24]....
        /*5874*/ 	.word	0x00022fb0
        /*5878*/ 	.word	0x0000000e
        /*587c*/ 	.word	0x00000020
        /*5880*/ 	.short	0x010a
        /*5882*/ 	.byte	0x3f
	.zero		1


	//   ....[25]....
        /*5884*/ 	.word	0x00023080
        /*5888*/ 	.word	0x00000005
        /*588c*/ 	.word	0x00000000
        /*5890*/ 	.short	0x010a
        /*5892*/ 	.byte	0x3f
	.zero		1


	//   ....[26]....
        /*5894*/ 	.word	0x000230d0
        /*5898*/ 	.word	0x00000005
        /*589c*/ 	.word	0x00000000
        /*58a0*/ 	.short	0x010a
        /*58a2*/ 	.byte	0x3f
	.zero		1


	//   ....[27]....
        /*58a4*/ 	.word	0x00023120
        /*58a8*/ 	.word	0x00000005
        /*58ac*/ 	.word	0x00000000
        /*58b0*/ 	.short	0x010a
        /*58b2*/ 	.byte	0x3f
	.zero		1


	//----- nvinfo : EIATTR_NUM_MBARRIERS
	.align		4
.L_37:
        /*58b4*/ 	.byte	0x03, 0x38
        /*58b6*/ 	.short	0x000a


	//----- nvinfo : EIATTR_EXIT_INSTR_OFFSETS
	.align		4
        /*58b8*/ 	.byte	0x04, 0x1c
        /*58ba*/ 	.short	(.L_39 - .L_38)


	//   ....[0]....
.L_38:
        /*58bc*/ 	.word	0x00000710


	//   ....[1]....
        /*58c0*/ 	.word	0x00001080


	//   ....[2]....
        /*58c4*/ 	.word	0x00021610


	//   ....[3]....
        /*58c8*/ 	.word	0x00021d10


	//   ....[4]....
        /*58cc*/ 	.word	0x00022e70


	//----- nvinfo : EIATTR_MAX_THREADS
	.align		4
.L_39:
        /*58d0*/ 	.byte	0x04, 0x05
        /*58d2*/ 	.short	(.L_41 - .L_40)
.L_40:
        /*58d4*/ 	.word	0x00000180
        /*58d8*/ 	.word	0x00000001
        /*58dc*/ 	.word	0x00000001


	//----- nvinfo : EIATTR_CRS_STACK_SIZE
	.align		4
.L_41:
        /*58e0*/ 	.byte	0x04, 0x1e
        /*58e2*/ 	.short	(.L_43 - .L_42)
.L_42:
        /*58e4*/ 	.word	0x00000000


	//----- nvinfo : EIATTR_CBANK_PARAM_SIZE
	.align		4
.L_43:
        /*58e8*/ 	.byte	0x03, 0x19
        /*58ea*/ 	.short	0x0470


	//----- nvinfo : EIATTR_PARAM_CBANK
	.align		4
        /*58ec*/ 	.byte	0x04, 0x0a
        /*58ee*/ 	.short	(.L_45 - .L_44)
	.align		4
.L_44:
        /*58f0*/ 	.word	index@(.nv.constant0._ZN7cutlass13device_kernelINS_4gemm6kernel13GemmUniversalIN4cute5tupleIJiiiiEEENS1_10collective13CollectiveMmaINS1_34MainloopSm90TmaGmmaWarpSpecializedILi4ENS5_IJNS4_1CILi1EEESB_SB_EEENS1_35KernelTmaWarpSpecializedCooperativeEEENS5_IJNSA_ILi256EEESF_NSA_ILi64EEEEEENS_10tfloat32_tENS5_IJlSB_lEEESI_SJ_NS4_8TiledMMAINS4_8MMA_AtomIJNS4_4SM904GMMA30MMA_64x256x8_F32TF32TF32_SS_TNILNSN_7ScaleInE1ELSP_1EEEEEENS4_6LayoutINS5_IJNSA_ILi2EEESB_SB_EEENS5_IJSB_NSA_ILi0EEESV_EEEEENS5_IJNS4_10UnderscoreESY_SY_EEEEENS4_13SM90_TMA_LOADENS4_14ComposedLayoutINS4_7SwizzleILi3ELi4ELi3EEENS4_18smem_ptr_flag_bitsILi32EEENSS_INS5_IJNSA_ILi8EEENSA_ILi32EEEEEENS5_IJS18_SB_EEEEEEEvNS4_8identityES11_S1C_vS1D_EENS_8epilogue10collective6detail29Sm90TmaWarpSpecializedAdapterINS1G_15DefaultEpilogueISI_SJ_SJ_NS1F_6thread17LinearCombinationISI_Li1EffLNS1K_9ScaleType4KindE0ELNS_15FloatRoundStyleE2ESI_EENS1_15EpilogueDefaultEEEEEvvEEEEvNT_6ParamsE)
        /*58f4*/ 	.short	0x0210
        /*58f6*/ 	.short	0x0470


	//----- nvinfo : EIATTR_SW_WAR
	.align		4
.L_45:
        /*58f8*/ 	.byte	0x04, 0x36
        /*58fa*/ 	.short	(.L_47 - .L_46)
.L_46:
        /*58fc*/ 	.word	0x00000008
.L_47:


//--------------------- .nv.callgraph             --------------------------
	.section	.nv.callgraph,"",@"SHT_CUDA_CALLGRAPH"
	.align	4
	.sectionentsize	8
	.align		4
        /*0000*/ 	.word	0x00000000
	.align		4
        /*0004*/ 	.word	0xffffffff
	.align		4
        /*0008*/ 	.word	index@(_ZN7cutlass13device_kernelINS_4gemm6kernel13GemmUniversalIN4cute5tupleIJiiiiEEENS1_10collective13CollectiveMmaINS1_34MainloopSm90TmaGmmaWarpSpecializedILi4ENS5_IJNS4_1CILi1EEESB_SB_EEENS1_35KernelTmaWarpSpecializedCooperativeEEENS5_IJNSA_ILi256EEESF_NSA_ILi64EEEEEENS_10tfloat32_tENS5_IJlSB_lEEESI_SJ_NS4_8TiledMMAINS4_8MMA_AtomIJNS4_4SM904GMMA30MMA_64x256x8_F32TF32TF32_SS_TNILNSN_7ScaleInE1ELSP_1EEEEEENS4_6LayoutINS5_IJNSA_ILi2EEESB_SB_EEENS5_IJSB_NSA_ILi0EEESV_EEEEENS5_IJNS4_10UnderscoreESY_SY_EEEEENS4_13SM90_TMA_LOADENS4_14ComposedLayoutINS4_7SwizzleILi3ELi4ELi3EEENS4_18smem_ptr_flag_bitsILi32EEENSS_INS5_IJNSA_ILi8EEENSA_ILi32EEEEEENS5_IJS18_SB_EEEEEEEvNS4_8identityES11_S1C_vS1D_EENS_8epilogue10collective6detail29Sm90TmaWarpSpecializedAdapterINS1G_15DefaultEpilogueISI_SJ_SJ_NS1F_6thread17LinearCombinationISI_Li1EffLNS1K_9ScaleType4KindE0ELNS_15FloatRoundStyleE2ESI_EENS1_15EpilogueDefaultEEEEEvvEEEEvNT_6ParamsE)
	.align		4
        /*000c*/ 	.word	index@(__assertfail)
	.align		4
        /*0010*/ 	.word	0x00000000
	.align		4
        /*0014*/ 	.word	0xfffffffe
	.align		4
        /*0018*/ 	.word	0x00000000
	.align		4
        /*001c*/ 	.word	0xfffffffd
	.align		4
        /*0020*/ 	.word	0x00000000
	.align		4
        /*0024*/ 	.word	0xfffffffc


//--------------------- .nv.constant4             --------------------------
	.section	.nv.constant4,"a",@progbits
	.align	8
	.align		8
.nv.constant4:
        /*0000*/ 	.dword	__assertfail
	.align		8
        /*0008*/ 	.dword	__unnamed_1
	.align		8
        /*0010*/ 	.dword	_ZN39_INTERNAL_0bffb8dd_4_k_cu_aedb31dc_63844cuda3std3__45__cpo5beginE
	.align		8
        /*0018*/ 	.dword	_ZN39_INTERNAL_0bffb8dd_4_k_cu_aedb31dc_63844cuda3std3__45__cpo3endE
	.align		8
        /*0020*/ 	.dword	_ZN39_INTERNAL_0bffb8dd_4_k_cu_aedb31dc_63844cuda3std3__45__cpo6cbeginE
	.align		8
        /*0028*/ 	.dword	_ZN39_INTERNAL_0bffb8dd_4_k_cu_aedb31dc_63844cuda3std3__45__cpo4cendE
	.align		8
        /*0030*/ 	.dword	_ZN39_INTERNAL_0bffb8dd_4_k_cu_aedb31dc_63844cuda3std3__441_GLOBAL__N__0bffb8dd_4_k_cu_aedb31dc_63846ignoreE
	.align		8
        /*0038*/ 	.dword	_ZN39_INTERNAL_0bffb8dd_4_k_cu_aedb31dc_63844cuda3std3__419piecewise_constructE
	.align		8
        /*0040*/ 	.dword	_ZN39_INTERNAL_0bffb8dd_4_k_cu_aedb31dc_63844cuda3std3__48in_placeE
	.align		8
        /*0048*/ 	.dword	_ZN39_INTERNAL_0bffb8dd_4_k_cu_aedb31dc_63844cuda3std6ranges3__45__cpo4swapE
	.align		8
        /*0050*/ 	.dword	_ZN39_INTERNAL_0bffb8dd_4_k_cu_aedb31dc_63844cuda3std6ranges3__45__cpo9iter_moveE
	.align		8
        /*0058*/ 	.dword	_ZN39_INTERNAL_0bffb8dd_4_k_cu_aedb31dc_63844cute7productE
	.align		8
        /*0060*/ 	.dword	_ZN39_INTERNAL_0bffb8dd_4_k_cu_aedb31dc_63844cute1_E
	.align		8
        /*0068*/ 	.dword	$str$22
	.align		8
        /*0070*/ 	.dword	$str$23


//--------------------- .text._ZN7cutlass13device_kernelINS_4gemm6kernel13GemmUniversalIN4cute5tupleIJiiiiEEENS1_10collective13CollectiveMmaINS1_34MainloopSm90TmaGmmaWarpSpecializedILi4ENS5_IJNS4_1CILi1EEESB_SB_EEENS1_35KernelTmaWarpSpecializedCooperativeEEENS5_IJNSA_ILi256EEESF_NSA_ILi64EEEEEENS_10tfloat32_tENS5_IJlSB_lEEESI_SJ_NS4_8TiledMMAINS4_8MMA_AtomIJNS4_4SM904GMMA30MMA_64x256x8_F32TF32TF32_SS_TNILNSN_7ScaleInE1ELSP_1EEEEEENS4_6LayoutINS5_IJNSA_ILi2EEESB_SB_EEENS5_IJSB_NSA_ILi0EEESV_EEEEENS5_IJNS4_10UnderscoreESY_SY_EEEEENS4_13SM90_TMA_LOADENS4_14ComposedLayoutINS4_7SwizzleILi3ELi4ELi3EEENS4_18smem_ptr_flag_bitsILi32EEENSS_INS5_IJNSA_ILi8EEENSA_ILi32EEEEEENS5_IJS18_SB_EEEEEEEvNS4_8identityES11_S1C_vS1D_EENS_8epilogue10collective6detail29Sm90TmaWarpSpecializedAdapterINS1G_15DefaultEpilogueISI_SJ_SJ_NS1F_6thread17LinearCombinationISI_Li1EffLNS1K_9ScaleType4KindE0ELNS_15FloatRoundStyleE2ESI_EENS1_15EpilogueDefaultEEEEEvvEEEEvNT_6ParamsE --------------------------
	.section	.text._ZN7cutlass13device_kernelINS_4gemm6kernel13GemmUniversalIN4cute5tupleIJiiiiEEENS1_10collective13CollectiveMmaINS1_34MainloopSm90TmaGmmaWarpSpecializedILi4ENS5_IJNS4_1CILi1EEESB_SB_EEENS1_35KernelTmaWarpSpecializedCooperativeEEENS5_IJNSA_ILi256EEESF_NSA_ILi64EEEEEENS_10tfloat32_tENS5_IJlSB_lEEESI_SJ_NS4_8TiledMMAINS4_8MMA_AtomIJNS4_4SM904GMMA30MMA_64x256x8_F32TF32TF32_SS_TNILNSN_7ScaleInE1ELSP_1EEEEEENS4_6LayoutINS5_IJNSA_ILi2EEESB_SB_EEENS5_IJSB_NSA_ILi0EEESV_EEEEENS5_IJNS4_10UnderscoreESY_SY_EEEEENS4_13SM90_TMA_LOADENS4_14ComposedLayoutINS4_7SwizzleILi3ELi4ELi3EEENS4_18smem_ptr_flag_bitsILi32EEENSS_INS5_IJNSA_ILi8EEENSA_ILi32EEEEEENS5_IJS18_SB_EEEEEEEvNS4_8identityES11_S1C_vS1D_EENS_8epilogue10collective6detail29Sm90TmaWarpSpecializedAdapterINS1G_15DefaultEpilogueISI_SJ_SJ_NS1F_6thread17LinearCombinationISI_Li1EffLNS1K_9ScaleType4KindE0ELNS_15FloatRoundStyleE2ESI_EENS1_15EpilogueDefaultEEEEEvvEEEEvNT_6ParamsE,"ax",@progbits
	.align	128
.text._ZN7cutlass13device_kernelINS_4gemm6kernel13GemmUniversalIN4cute5tupleIJiiiiEEENS1_10collective13CollectiveMmaINS1_34MainloopSm90TmaGmmaWarpSpecializedILi4ENS5_IJNS4_1CILi1EEESB_SB_EEENS1_35KernelTmaWarpSpecializedCooperativeEEENS5_IJNSA_ILi256EEESF_NSA_ILi64EEEEEENS_10tfloat32_tENS5_IJlSB_lEEESI_SJ_NS4_8TiledMMAINS4_8MMA_AtomIJNS4_4SM904GMMA30MMA_64x256x8_F32TF32TF32_SS_TNILNSN_7ScaleInE1ELSP_1EEEEEENS4_6LayoutINS5_IJNSA_ILi2EEESB_SB_EEENS5_IJSB_NSA_ILi0EEESV_EEEEENS5_IJNS4_10UnderscoreESY_SY_EEEEENS4_13SM90_TMA_LOADENS4_14ComposedLayoutINS4_7SwizzleILi3ELi4ELi3EEENS4_18smem_ptr_flag_bitsILi32EEENSS_INS5_IJNSA_ILi8EEENSA_ILi32EEEEEENS5_IJS18_SB_EEEEEEEvNS4_8identityES11_S1C_vS1D_EENS_8epilogue10collective6detail29Sm90TmaWarpSpecializedAdapterINS1G_15DefaultEpilogueISI_SJ_SJ_NS1F_6thread17LinearCombinationISI_Li1EffLNS1K_9ScaleType4KindE0ELNS_15FloatRoundStyleE2ESI_EENS1_15EpilogueDefaultEEEEEvvEEEEvNT_6ParamsE:
        .type           _ZN7cutlass13device_kernelINS_4gemm6kernel13GemmUniversalIN4cute5tupleIJiiiiEEENS1_10collective13CollectiveMmaINS1_34MainloopSm90TmaGmmaWarpSpecializedILi4ENS5_IJNS4_1CILi1EEESB_SB_EEENS1_35KernelTmaWarpSpecializedCooperativeEEENS5_IJNSA_ILi256EEESF_NSA_ILi64EEEEEENS_10tfloat32_tENS5_IJlSB_lEEESI_SJ_NS4_8TiledMMAINS4_8MMA_AtomIJNS4_4SM904GMMA30MMA_64x256x8_F32TF32TF32_SS_TNILNSN_7ScaleInE1ELSP_1EEEEEENS4_6LayoutINS5_IJNSA_ILi2EEESB_SB_EEENS5_IJSB_NSA_ILi0EEESV_EEEEENS5_IJNS4_10UnderscoreESY_SY_EEEEENS4_13SM90_TMA_LOADENS4_14ComposedLayoutINS4_7SwizzleILi3ELi4ELi3EEENS4_18smem_ptr_flag_bitsILi32EEENSS_INS5_IJNSA_ILi8EEENSA_ILi32EEEEEENS5_IJS18_SB_EEEEEEEvNS4_8identityES11_S1C_vS1D_EENS_8epilogue10collective6detail29Sm90TmaWarpSpecializedAdapterINS1G_15DefaultEpilogueISI_SJ_SJ_NS1F_6thread17LinearCombinationISI_Li1EffLNS1K_9ScaleType4KindE0ELNS_15FloatRoundStyleE2ESI_EENS1_15EpilogueDefaultEEEEEvvEEEEvNT_6ParamsE,@function
        .size           _ZN7cutlass13device_kernelINS_4gemm6kernel13GemmUniversalIN4cute5tupleIJiiiiEEENS1_10collective13CollectiveMmaINS1_34MainloopSm90TmaGmmaWarpSpecializedILi4ENS5_IJNS4_1CILi1EEESB_SB_EEENS1_35KernelTmaWarpSpecializedCooperativeEEENS5_IJNSA_ILi256EEESF_NSA_ILi64EEEEEENS_10tfloat32_tENS5_IJlSB_lEEESI_SJ_NS4_8TiledMMAINS4_8MMA_AtomIJNS4_4SM904GMMA30MMA_64x256x8_F32TF32TF32_SS_TNILNSN_7ScaleInE1ELSP_1EEEEEENS4_6LayoutINS5_IJNSA_ILi2EEESB_SB_EEENS5_IJSB_NSA_ILi0EEESV_EEEEENS5_IJNS4_10UnderscoreESY_SY_EEEEENS4_13SM90_TMA_LOADENS4_14ComposedLayoutINS4_7SwizzleILi3ELi4ELi3EEENS4_18smem_ptr_flag_bitsILi32EEENSS_INS5_IJNSA_ILi8EEENSA_ILi32EEEEEENS5_IJS18_SB_EEEEEEEvNS4_8identityES11_S1C_vS1D_EENS_8epilogue10collective6detail29Sm90TmaWarpSpecializedAdapterINS1G_15DefaultEpilogueISI_SJ_SJ_NS1F_6thread17LinearCombinationISI_Li1EffLNS1K_9ScaleType4KindE0ELNS_15FloatRoundStyleE2ESI_EENS1_15EpilogueDefaultEEEEEvvEEEEvNT_6ParamsE,(.L_x_576 - _ZN7cutlass13device_kernelINS_4gemm6kernel13GemmUniversalIN4cute5tupleIJiiiiEEENS1_10collective13CollectiveMmaINS1_34MainloopSm90TmaGmmaWarpSpecializedILi4ENS5_IJNS4_1CILi1EEESB_SB_EEENS1_35KernelTmaWarpSpecializedCooperativeEEENS5_IJNSA_ILi256EEESF_NSA_ILi64EEEEEENS_10tfloat32_tENS5_IJlSB_lEEESI_SJ_NS4_8TiledMMAINS4_8MMA_AtomIJNS4_4SM904GMMA30MMA_64x256x8_F32TF32TF32_SS_TNILNSN_7ScaleInE1ELSP_1EEEEEENS4_6LayoutINS5_IJNSA_ILi2EEESB_SB_EEENS5_IJSB_NSA_ILi0EEESV_EEEEENS5_IJNS4_10UnderscoreESY_SY_EEEEENS4_13SM90_TMA_LOADENS4_14ComposedLayoutINS4_7SwizzleILi3ELi4ELi3EEENS4_18smem_ptr_flag_bitsILi32EEENSS_INS5_IJNSA_ILi8EEENSA_ILi32EEEEEENS5_IJS18_SB_EEEEEEEvNS4_8identityES11_S1C_vS1D_EENS_8epilogue10collective6detail29Sm90TmaWarpSpecializedAdapterINS1G_15DefaultEpilogueISI_SJ_SJ_NS1F_6thread17LinearCombinationISI_Li1EffLNS1K_9ScaleType4KindE0ELNS_15FloatRoundStyleE2ESI_EENS1_15EpilogueDefaultEEEEEvvEEEEvNT_6ParamsE)
        .other          _ZN7cutlass13device_kernelINS_4gemm6kernel13GemmUniversalIN4cute5tupleIJiiiiEEENS1_10collective13CollectiveMmaINS1_34MainloopSm90TmaGmmaWarpSpecializedILi4ENS5_IJNS4_1CILi1EEESB_SB_EEENS1_35KernelTmaWarpSpecializedCooperativeEEENS5_IJNSA_ILi256EEESF_NSA_ILi64EEEEEENS_10tfloat32_tENS5_IJlSB_lEEESI_SJ_NS4_8TiledMMAINS4_8MMA_AtomIJNS4_4SM904GMMA30MMA_64x256x8_F32TF32TF32_SS_TNILNSN_7ScaleInE1ELSP_1EEEEEENS4_6LayoutINS5_IJNSA_ILi2EEESB_SB_EEENS5_IJSB_NSA_ILi0EEESV_EEEEENS5_IJNS4_10UnderscoreESY_SY_EEEEENS4_13SM90_TMA_LOADENS4_14ComposedLayoutINS4_7SwizzleILi3ELi4ELi3EEENS4_18smem_ptr_flag_bitsILi32EEENSS_INS5_IJNSA_ILi8EEENSA_ILi32EEEEEENS5_IJS18_SB_EEEEEEEvNS4_8identityES11_S1C_vS1D_EENS_8epilogue10collective6detail29Sm90TmaWarpSpecializedAdapterINS1G_15DefaultEpilogueISI_SJ_SJ_NS1F_6thread17LinearCombinationISI_Li1EffLNS1K_9ScaleType4KindE0ELNS_15FloatRoundStyleE2ESI_EENS1_15EpilogueDefaultEEEEEvvEEEEvNT_6ParamsE,@"STO_CUDA_ENTRY STV_DEFAULT"
_ZN7cutlass13device_kernelINS_4gemm6kernel13GemmUniversalIN4cute5tupleIJiiiiEEENS1_10collective13CollectiveMmaINS1_34MainloopSm90TmaGmmaWarpSpecializedILi4ENS5_IJNS4_1CILi1EEESB_SB_EEENS1_35KernelTmaWarpSpecializedCooperativeEEENS5_IJNSA_ILi256EEESF_NSA_ILi64EEEEEENS_10tfloat32_tENS5_IJlSB_lEEESI_SJ_NS4_8TiledMMAINS4_8MMA_AtomIJNS4_4SM904GMMA30MMA_64x256x8_F32TF32TF32_SS_TNILNSN_7ScaleInE1ELSP_1EEEEEENS4_6LayoutINS5_IJNSA_ILi2EEESB_SB_EEENS5_IJSB_NSA_ILi0EEESV_EEEEENS5_IJNS4_10UnderscoreESY_SY_EEEEENS4_13SM90_TMA_LOADENS4_14ComposedLayoutINS4_7SwizzleILi3ELi4ELi3EEENS4_18smem_ptr_flag_bitsILi32EEENSS_INS5_IJNSA_ILi8EEENSA_ILi32EEEEEENS5_IJS18_SB_EEEEEEEvNS4_8identityES11_S1C_vS1D_EENS_8epilogue10collective6detail29Sm90TmaWarpSpecializedAdapterINS1G_15DefaultEpilogueISI_SJ_SJ_NS1F_6thread17LinearCombinationISI_Li1EffLNS1K_9ScaleType4KindE0ELNS_15FloatRoundStyleE2ESI_EENS1_15EpilogueDefaultEEEEEvvEEEEvNT_6ParamsE:
[----:B------:R-:W0:Y:S02]  /*0000*/  LDC R1, c[0x0][0x28] ;  /* 0x00000a00ff017b82 */ /* 0x000e240000000800 */
[----:B0-----:R-:W-:Y:S01]  /*0010*/  VIADD R1, R1, 0xfffff308 ;  /* 0xfffff30801017836 */ /* 0x001fe20000000000 */
[----:B------:R-:W0:Y:S01]  /*0020*/  S2R R2, SR_TID.X ;  /* 0x0000000000027919 */ /* 0x000e220000002100 */
[----:B------:R-:W-:Y:S01]  /*0030*/  ELECT P0, URZ, PT ;  /* 0x00000000003f782f */ /* 0x000fe20003800000 */
[----:B------:R-:W-:Y:S01]  /*0040*/  BSSY B0, `(.L_x_0) ;  /* 0x0000015000007945 */ /* 0x000fe20003800000 */
[--C-:B0-----:R-:W-:Y:S02]  /*0050*/  SHF.R.U32.HI R0, RZ, 0x5, R2.reuse ;  /* 0x00000005ff007819 */ /* 0x101fe40000011602 */
[----:B------:R-:W-:-:S03]  /*0060*/  SHF.R.U32.HI R162, RZ, 0x7, R2 ;  /* 0x00000007ffa27819 */ /* 0x000fc60000011602 */
[----:B------:R-:W0:Y:S04]  /*0070*/  SHFL.IDX PT, R3, R0, RZ, 0x1f ;  /* 0x00001fff00037589 */ /* 0x000e2800000e0000 */
[----:B------:R-:W1:Y:S01]  /*0080*/  SHFL.IDX PT, R2, R162, RZ, 0x1f ;  /* 0x00001fffa2027589 */ /* 0x000e6200000e0000 */
[----:B0-----:R-:W-:Y:S02]  /*0090*/  R2UR UR10, R3 ;  /* 0x00000000030a72ca */ /* 0x001fe400000e0000 */
[----:B-1----:R-:W-:-:S11]  /*00a0*/  R2UR UR5, R2 ;  /* 0x00000000020572ca */ /* 0x002fd600000e0000 */
[----:B------:R-:W-:Y:S02]  /*00b0*/  USHF.R.S32.HI UR4, URZ, 0x1f, UR10 ;  /* 0x0000001f3f047899 */ /* 0x000fe4000801140a */
[----:B------:R-:W-:Y:S02]  /*00c0*/  ISETP.NE.OR P0, PT, RZ, UR10, !P0 ;  /* 0x0000000aff007c0c */ /* 0x000fe4000c705670 */
[----:B------:R-:W-:-:S04]  /*00d0*/  ULEA.HI UR4, UR4, UR10, URZ, 0x2 ;  /* 0x0000000a04047291 */ /* 0x000fc8000f8f103f */
[----:B------:R-:W-:-:S04]  /*00e0*/  ULOP3.LUT UR4, UR4, 0xfffffffc, URZ, 0xc0, !UPT ;  /* 0xfffffffc04047892 */ /* 0x000fc8000f8ec03f */
[----:B------:R-:W-:-:S03]  /*00f0*/  UIADD3 UR10, UR10, -UR4, URZ ;  /* 0x800000040a0a7290 */ /* 0x000fc6000fffe03f */
[----:B------:R-:W-:Y:S09]  /*0100*/  @P0 BRA `(.L_x_1) ;  /* 0x0000000000200947 */ /* 0x000ff20003800000 */
[----:B------:R-:W-:Y:S02]  /*0110*/  ULDC.64 UR6, c[0x0][0x198] ;  /* 0x0000660000067ab9 */ /* 0x000fe40000000a00 */
[----:B------:R-:W-:Y:S02]  /*0120*/  UIADD3 UR8, UP0, UR6, 0xf0, URZ ;  /* 0x000000f006087890 */ /* 0x000fe4000ff1e03f */
[----:B------:R-:W-:Y:S02]  /*0130*/  UIADD3 UR6, UP1, UR6, 0x1f0, URZ ;  /* 0x000001f006067890 */ /* 0x000fe4000ff3e03f */
[----:B------:R-:W-:Y:S02]  /*0140*/  UIADD3.X UR9, URZ, UR7, URZ, UP0, !UPT ;  /* 0x000000073f097290 */ /* 0x000fe400087fe43f */
[----:B------:R-:W-:-:S07]  /*0150*/  UIADD3.X UR7, URZ, UR7, URZ, UP1, !UPT ;  /* 0x000000073f077290 */ /* 0x000fce0008ffe43f */
[----:B------:R0:W-:Y:S02]  /*0160*/  UTMACCTL.PF [UR8] ;  /* 0x00000000080079b9 */ /* 0x0001e40008040000 */
[----:B------:R0:W-:Y:S02]  /*0170*/  UTMACCTL.PF [UR6] ;  /* 0x00000000060079b9 */ /* 0x0001e40008040000 */
[----:B0-----:R-:W-:Y:S01]  /*0180*/  NOP ;  /* 0x0000000000007918 */ /* 0x001fe20000000000 */
.L_x_1:
[----:B------:R-:W-:Y:S05]  /*0190*/  BSYNC B0 ;  /* 0x0000000000007941 */ /* 0x000fea0003800000 */
.L_x_0:
[----:B------:R-:W0:Y:S01]  /*01a0*/  SHFL.IDX PT, R2, R0, RZ, 0x1f ;  /* 0x00001fff00027589 */ /* 0x000e2200000e0000 */
[----:B------:R-:W-:Y:S01]  /*01b0*/  UISETP.NE.AND UP0, UPT, UR10, 0x3, UPT ;  /* 0x000000030a00788c */ /* 0x000fe2000bf05270 */
[----:B------:R-:W-:Y:S01]  /*01c0*/  ISETP.NE.AND P1, PT, RZ, UR5, PT ;  /* 0x00000005ff007c0c */ /* 0x000fe2000bf25270 */
[----:B------:R-:W-:Y:S02]  /*01d0*/  UIADD3 UR18, UR5, -0x1, URZ ;  /* 0xffffffff05127890 */ /* 0x000fe4000fffe03f */
[----:B------:R-:W-:Y:S02]  /*01e0*/  UISETP.EQ.OR UP0, UPT, UR10, URZ, !UP0 ;  /* 0x0000003f0a00728c */ /* 0x000fe4000c702670 */
[----:B------:R-:W-:Y:S02]  /*01f0*/  UISETP.GE.U32.AND UP1, UPT, UR18, 0x2, UPT ;  /* 0x000000021200788c */ /* 0x000fe4000bf26070 */
[----:B------:R-:W-:-:S04]  /*0200*/  UISETP.EQ.AND UP0, UPT, UR5, URZ, UP0 ;  /* 0x0000003f0500728c */ /* 0x000fc80008702270 */
[----:B------:R-:W-:-:S04]  /*0210*/  USEL UR38, URZ, 0x1, !UP0 ;  /* 0x000000013f267887 */ /* 0x000fc8000c000000 */
[----:B------:R-:W-:Y:S01]  /*0220*/  USEL UR38, UR38, 0x2, UP1 ;  /* 0x0000000226267887 */ /* 0x000fe20008800000 */
[----:B0-----:R-:W-:-:S13]  /*0230*/  ISETP.NE.AND P0, PT, R2, RZ, PT ;  /* 0x000000ff0200720c */ /* 0x001fda0003f05270 */
[----:B------:R-:W-:Y:S05]  /*0240*/  @P0 BRA `(.L_x_2) ;  /* 0x0000000000580947 */ /* 0x000fea0003800000 */
[----:B------:R-:W0:Y:S01]  /*0250*/  S2UR UR8, SR_CgaCtaId ;  /* 0x00000000000879c3 */ /* 0x000e220000008800 */
[----:B------:R-:W-:Y:S01]  /*0260*/  UMOV UR4, 0x400 ;  /* 0x0000040000047882 */ /* 0x000fe20000000000 */
[----:B------:R-:W-:Y:S01]  /*0270*/  UMOV UR5, 0x1 ;  /* 0x0000000100057882 */ /* 0x000fe20000000000 */
[----:B------:R-:W-:Y:S01]  /*0280*/  UMOV UR6, 0x100 ;  /* 0x0000010000067882 */ /* 0x000fe20000000000 */
[----:B------:R-:W-:Y:S01]  /*0290*/  ELECT P0, URZ, PT ;  /* 0x00000000003f782f */ /* 0x000fe20003800000 */
[----:B------:R-:W-:-:S04]  /*02a0*/  UIADD3 UR6, -UR6, 0x100000, URZ ;  /* 0x0010000006067890 */ /* 0x000fc8000fffe13f */
[----:B------:R-:W-:Y:S02]  /*02b0*/  USHF.L.U32 UR7, UR6, 0xb, URZ ;  /* 0x0000000b06077899 */ /* 0x000fe4000800063f */
[----:B------:R-:W-:Y:S02]  /*02c0*/  USHF.L.U32 UR6, UR6, 0x1, URZ ;  /* 0x0000000106067899 */ /* 0x000fe4000800063f */
[----:B0-----:R-:W-:Y:S02]  /*02d0*/  ULEA UR8, UR8, UR4, 0x18 ;  /* 0x0000000408087291 */ /* 0x001fe4000f8ec03f */
[----:B------:R-:W-:-:S04]  /*02e0*/  UIADD3 UR4, -UR5, 0x100000, URZ ;  /* 0x0010000005047890 */ /* 0x000fc8000fffe13f */
[----:B------:R-:W-:Y:S02]  /*02f0*/  USHF.L.U32 UR5, UR4, 0xb, URZ ;  /* 0x0000000b04057899 */ /* 0x000fe4000800063f */
[----:B------:R-:W-:Y:S01]  /*0300*/  USHF.L.U32 UR4, UR4, 0x1, URZ ;  /* 0x0000000104047899 */ /* 0x000fe2000800063f */
[----:B------:R-:W0:Y:S11]  /*0310*/  FENCE.VIEW.ASYNC.S ;  /* 0x00000000000073c6 */ /* 0x000e360000000000 */
[----:B0-----:R0:W1:Y:S01]  /*0320*/  SYNCS.EXCH.64 URZ, [UR8], UR4 ;  /* 0x00000004083f75b2 */ /* 0x0010620008000100 */
[----:B------:R0:W2:Y:S01]  /*0330*/  SYNCS.EXCH.64 URZ, [UR8+0x20], UR6 ;  /* 0x00002006083f75b2 */ /* 0x0000a20008000100 */
[----:B------:R0:W3:Y:S01]  /*0340*/  SYNCS.EXCH.64 URZ, [UR8+0x8], UR4 ;  /* 0x00000804083f75b2 */ /* 0x0000e20008000100 */
[----:B------:R0:W4:Y:S01]  /*0350*/  SYNCS.EXCH.64 URZ, [UR8+0x28], UR6 ;  /* 0x00002806083f75b2 */ /* 0x0001220008000100 */
[----:B------:R0:W0:Y:S01]  /*0360*/  SYNCS.EXCH.64 URZ, [UR8+0x10], UR4 ;  /* 0x00001004083f75b2 */ /* 0x0000220008000100 */
[----:B------:R0:W0:Y:S01]  /*0370*/  SYNCS.EXCH.64 URZ, [UR8+0x30], UR6 ;  /* 0x00003006083f75b2 */ /* 0x0000220008000100 */
[----:B------:R0:W0:Y:S01]  /*0380*/  SYNCS.EXCH.64 URZ, [UR8+0x18], UR4 ;  /* 0x00001804083f75b2 */ /* 0x0000220008000100 */
[----:B------:R0:W0:Y:S01]  /*0390*/  SYNCS.EXCH.64 URZ, [UR8+0x38], UR6 ;  /* 0x00003806083f75b2 */ /* 0x0000220008000100 */
[----:B------:R-:W-:Y:S01]  /*03a0*/  NOP ;  /* 0x0000000000007918 */ /* 0x000fe20000000000 */
.L_x_2:
[----:B------:R-:W5:Y:S01]  /*03b0*/  SHFL.IDX PT, R0, R0, RZ, 0x1f ;  /* 0x00001fff00007589 */ /* 0x000f6200000e0000 */
[----:B------:R-:W-:Y:S01]  /*03c0*/  ELECT P0, URZ, PT ;  /* 0x00000000003f782f */ /* 0x000fe20003800000 */
[----:B------:R-:W1:Y:S01]  /*03d0*/  S2UR UR17, SR_CTAID.Y ;  /* 0x00000000001179c3 */ /* 0x000e620000002600 */
[----:B0-----:R-:W-:Y:S01]  /*03e0*/  ULDC UR5, c[0x0][0x65c] ;  /* 0x0001970000057ab9 */ /* 0x001fe20000000800 */
[----:B------:R-:W-:Y:S01]  /*03f0*/  UMOV UR12, 0x20 ;  /* 0x00000020000c7882 */ /* 0x000fe20000000000 */
[----:B------:R-:W-:Y:S01]  /*0400*/  UISETP.NE.AND UP2, UPT, UR5, 0x1, UPT ;  /* 0x000000010500788c */ /* 0x000fe2000bf45270 */
[----:B------:R-:W-:Y:S01]  /*0410*/  NOP ;  /* 0x0000000000007918 */ /* 0x000fe20000000000 */
[----:B------:R-:W-:Y:S02]  /*0420*/  NOP ;  /* 0x0000000000007918 */ /* 0x000fe40000000000 */
[----:B------:R-:W-:Y:S01]  /*0430*/  UP2UR UR39, UPR, URZ, 0x4 ;  /* 0x000000043f277883 */ /* 0x000fe20008000000 */
[----:B------:R-:W0:Y:S01]  /*0440*/  S2UR UR4, SR_CTAID.X ;  /* 0x00000000000479c3 */ /* 0x000e220000002500 */
[----:B------:R-:W-:-:S02]  /*0450*/  PLOP3.LUT P3, PT, PT, PT, UP2, 0x80, 0x0 ;  /* 0x000000000000781c */ /* 0x000fc40003f6f028 */
[----:B------:R-:W-:Y:S02]  /*0460*/  PLOP3.LUT P2, PT, PT, PT, UP2, 0x80, 0x0 ;  /* 0x000000000000781c */ /* 0x000fe40003f4f028 */
[----:B------:R-:W-:Y:S01]  /*0470*/  PLOP3.LUT P4, PT, PT, PT, UP2, 0x80, 0x0 ;  /* 0x000000000000781c */ /* 0x000fe20003f8f028 */
[----:B------:R-:W-:Y:S01]  /*0480*/  @UP2 ULDC UR14, c[0x0][0x10] ;  /* 0x00000400000e2ab9 */ /* 0x000fe20000000800 */
[----:B------:R-:W-:Y:S01]  /*0490*/  @UP2 UMOV UR9, URZ ;  /* 0x0000003f00092c82 */ /* 0x000fe20008000000 */
[----:B------:R-:W-:Y:S01]  /*04a0*/  @!UP2 ULDC UR11, c[0x0][0xc] ;  /* 0x00000300000baab9 */ /* 0x000fe20000000800 */
[----:B-----5:R-:W-:Y:S01]  /*04b0*/  ISETP.NE.OR P0, PT, R0, RZ, !P0 ;  /* 0x000000ff0000720c */ /* 0x020fe20004705670 */
[----:B-1----:R-:W-:Y:S02]  /*04c0*/  @UP2 UMOV UR7, UR17 ;  /* 0x0000001100072c82 */ /* 0x002fe40008000000 */
[----:B------:R-:W-:Y:S01]  /*04d0*/  @UP2 UMOV UR8, UR7 ;  /* 0x0000000700082c82 */ /* 0x000fe20008000000 */
[----:B------:R-:W-:Y:S01]  /*04e0*/  @!UP2 UMOV UR7, UR17 ;  /* 0x000000110007ac82 */ /* 0x000fe20008000000 */
[----:B0-----:R-:W-:-:S08]  /*04f0*/  @UP2 UIMAD.WIDE.U32 UR14, UR4, UR14, UR8 ;  /* 0x0000000e040e22a5 */ /* 0x001fd0000f8e0008 */
[----:B------:R-:W-:Y:S01]  /*0500*/  VOTEU.ALL UP0, P0 ;  /* 0x00000000003f7886 */ /* 0x000fe20000000000 */
[----:B------:R-:W-:Y:S01]  /*0510*/  VOTEU.ALL UP1, P0 ;  /* 0x00000000003f7886 */ /* 0x000fe20000020000 */
[----:B------:R-:W-:-:S03]  /*0520*/  IMAD.U32 R2, RZ, RZ, UR14 ;  /* 0x0000000eff027e24 */ /* 0x000fc6000f8e00ff */
[----:B------:R-:W0:Y:S01]  /*0530*/  @!UP0 S2UR UR6, SR_CgaCtaId ;  /* 0x00000000000689c3 */ /* 0x000e220000008800 */
[----:B------:R-:W-:Y:S01]  /*0540*/  @!UP0 UMOV UR5, 0x400 ;  /* 0x0000040000058882 */ /* 0x000fe20000000000 */
[----:B------:R-:W-:-:S04]  /*0550*/  @!UP0 UIADD3 UR12, -UR12, 0x100000, URZ ;  /* 0x001000000c0c8890 */ /* 0x000fc8000fffe13f */
[----:B------:R-:W-:Y:S02]  /*0560*/  @!UP0 USHF.L.U32 UR13, UR12, 0xb, URZ ;  /* 0x0000000b0c0d8899 */ /* 0x000fe4000800063f */
[----:B------:R-:W-:Y:S01]  /*0570*/  @!UP0 USHF.L.U32 UR12, UR12, 0x1, URZ ;  /* 0x000000010c0c8899 */ /* 0x000fe2000800063f */
[----:B------:R-:W-:Y:S01]  /*0580*/  IMAD.U32 R3, RZ, RZ, UR15 ;  /* 0x0000000fff037e24 */ /* 0x000fe2000f8e00ff */
[----:B0-----:R-:W-:Y:S01]  /*0590*/  @!UP0 ULEA UR16, UR6, UR5, 0x18 ;  /* 0x0000000506108291 */ /* 0x001fe2000f8ec03f */
[----:B------:R-:W-:Y:S01]  /*05a0*/  VOTEU.ALL UP0, P0 ;  /* 0x00000000003f7886 */ /* 0x000fe20000000000 */
[----:B------:R-:W-:Y:S01]  /*05b0*/  PLOP3.LUT P0, PT, PT, PT, UP2, 0x80, 0x0 ;  /* 0x000000000000781c */ /* 0x000fe20003f0f028 */
[----:B------:R-:W-:Y:S01]  /*05c0*/  UMOV UR5, URZ ;  /* 0x0000003f00057c82 */ /* 0x000fe20008000000 */
[----:B------:R-:W-:Y:S01]  /*05d0*/  @UP2 UMOV UR6, URZ ;  /* 0x0000003f00062c82 */ /* 0x000fe20008000000 */
[----:B------:R-:W-:Y:S02]  /*05e0*/  @!UP2 UIMAD.WIDE.U32 UR8, UR11, UR7, UR4 ;  /* 0x000000070b08a2a5 */ /* 0x000fe4000f8e0004 */
[----:B------:R-:W-:Y:S01]  /*05f0*/  @UP2 UIADD3 UR6, UR15, UR6, URZ ;  /* 0x000000060f062290 */ /* 0x000fe2000fffe03f */
[----:B------:R-:W0:Y:S04]  /*0600*/  FENCE.VIEW.ASYNC.S ;  /* 0x00000000000073c6 */ /* 0x000e280000000000 */
[----:B0-----:R0:W2:Y:S01]  /*0610*/  @!UP0 SYNCS.EXCH.64 URZ, [UR16+0x50], UR12 ;  /* 0x0000500c103f85b2 */ /* 0x0010a20008000100 */
[----:B------:R-:W-:Y:S01]  /*0620*/  IMAD.U32 R5, RZ, RZ, UR9 ;  /* 0x00000009ff057e24 */ /* 0x000fe2000f8e00ff */
[----:B------:R-:W-:Y:S01]  /*0630*/  MOV R4, UR8 ;  /* 0x0000000800047c02 */ /* 0x000fe20008000f00 */
[----:B------:R-:W-:Y:S01]  /*0640*/  @P2 IMAD.U32 R17, RZ, RZ, UR6 ;  /* 0x00000006ff112e24 */ /* 0x000fe2000f8e00ff */
[----:B------:R-:W-:Y:S01]  /*0650*/  @P0 MOV R6, R2 ;  /* 0x0000000200060202 */ /* 0x000fe20000000f00 */
[----:B------:R-:W-:-:S02]  /*0660*/  IMAD.U32 R2, RZ, RZ, UR8 ;  /* 0x00000008ff027e24 */ /* 0x000fc4000f8e00ff */
[----:B------:R-:W-:Y:S02]  /*0670*/  IMAD.U32 R3, RZ, RZ, UR9 ;  /* 0x00000009ff037e24 */ /* 0x000fe4000f8e00ff */
[----:B------:R-:W-:Y:S02]  /*0680*/  @!P3 IMAD.MOV.U32 R6, RZ, RZ, R2 ;  /* 0x000000ffff06b224 */ /* 0x000fe400078e0002 */
[----:B------:R-:W-:-:S03]  /*0690*/  @!P4 IMAD.MOV.U32 R17, RZ, RZ, R5 ;  /* 0x000000ffff11c224 */ /* 0x000fc600078e0005 */
[----:B------:R0:W-:Y:S01]  /*06a0*/  STL [R1+0x200], R6 ;  /* 0x0002000601007387 */ /* 0x0001e20000100800 */
[----:B------:R0:W2:Y:S01]  /*06b0*/  @!UP1 SYNCS.EXCH.64 URZ, [UR16+0x58], UR12 ;  /* 0x0000580c103f95b2 */ /* 0x0000a20008000100 */
[----:B------:R-:W-:Y:S01]  /*06c0*/  NOP ;  /* 0x0000000000007918 */ /* 0x000fe20000000000 */
[----:B--234-:R-:W-:Y:S06]  /*06d0*/  BAR.SYNC.DEFER_BLOCKING 0x0 ;  /* 0x0000000000007b1d */ /* 0x01cfec0000010000 */
[----:B------:R-:W-:Y:S05]  /*06e0*/  @!P1 BRA `(.L_x_3) ;  /* 0x0000020c00cc9947 */ /* 0x000fea0003800000 */
[----:B------:R-:W-:-:S06]  /*06f0*/  UISETP.GT.U32.AND UP0, UPT, UR18, 0x1, UPT ;  /* 0x000000011200788c */ /* 0x000fcc000bf04070 */
[----:B------:R-:W-:-:S13]  /*0700*/  PLOP3.LUT P0, PT, PT, PT, UP0, 0x80, 0x0 ;  /* 0x000000000000781c */ /* 0x000fda0003f0f008 */
[----:B0-----:R-:W-:Y:S05]  /*0710*/  @P0 EXIT ;  /* 0x000000000000094d */ /* 0x001fea0003800000 */
[----:B------:R-:W-:Y:S01]  /*0720*/  ULDC.64 UR8, c[0x0][0x650] ;  /* 0x0001940000087ab9 */ /* 0x000fe20000000a00 */
[----:B------:R-:W-:Y:S01]  /*0730*/  UMOV UR40, 0xffffffff ;  /* 0xffffffff00287882 */ /* 0x000fe20000000000 */
[----:B------:R-:W-:Y:S01]  /*0740*/  ISETP.GE.U32.AND P0, PT, R6, UR8, PT ;  /* 0x0000000806007c0c */ /* 0x000fe2000bf06070 */
[----:B------:R-:W-:Y:S01]  /*0750*/  UMOV UR41, 0xffffffff ;  /* 0xffffffff00297882 */ /* 0x000fe20000000000 */
[----:B------:R-:W-:Y:S01]  /*0760*/  UMOV UR42, 0xffffffff ;  /* 0xffffffff002a7882 */ /* 0x000fe20000000000 */
[----:B------:R-:W-:Y:S02]  /*0770*/  PRMT R0, RZ, 0x7610, R0 ;  /* 0x00007610ff007816 */ /* 0x000fe40000000000 */
[----:B------:R-:W-:-:S13]  /*0780*/  ISETP.GE.U32.AND.EX P0, PT, R17, UR9, PT, P0 ;  /* 0x0000000911007c0c */ /* 0x000fda000bf06100 */
[----:B------:R-:W-:Y:S05]  /*0790*/  @P0 BRA `(.L_x_4) ;  /* 0x0000000400800947 */ /* 0x000fea0003800000 */
[----:B------:R-:W-:Y:S01]  /*07a0*/  I2FP.F32.U32 R0, UR4 ;  /* 0x0000000400007c45 */ /* 0x000fe20008201000 */
[----:B------:R-:W-:Y:S01]  /*07b0*/  ULDC.64 UR16, c[0x0][0x628] ;  /* 0x00018a0000107ab9 */ /* 0x000fe20000000a00 */
[----:B------:R-:W-:Y:S01]  /*07c0*/  ULDC UR6, c[0x0][0x150] ;  /* 0x0000540000067ab9 */ /* 0x000fe20000000800 */
[----:B------:R-:W-:Y:S01]  /*07d0*/  ISETP.NE.U32.AND P0, PT, RZ, UR16, PT ;  /* 0x00000010ff007c0c */ /* 0x000fe2000bf05070 */
[----:B------:R-:W-:Y:S01]  /*07e0*/  ULDC UR15, c[0x0][0x630] ;  /* 0x00018c00000f7ab9 */ /* 0x000fe20000000800 */
[----:B------:R-:W-:Y:S01]  /*07f0*/  FMUL R0, R0, UR6 ;  /* 0x0000000600007c20 */ /* 0x000fe20008400000 */
[----:B------:R-:W-:Y:S01]  /*0800*/  R2UR UR18, R6 ;  /* 0x00000000061272ca */ /* 0x000fe200000e0000 */
[----:B------:R-:W-:Y:S01]  /*0810*/  ULDC UR20, c[0x0][0x154] ;  /* 0x0000550000147ab9 */ /* 0x000fe20000000800 */
[----:B------:R-:W-:Y:S01]  /*0820*/  ISETP.NE.AND.EX P0, PT, RZ, UR17, PT, P0 ;  /* 0x00000011ff007c0c */ /* 0x000fe2000bf05300 */
[----:B------:R0:W1:Y:S01]  /*0830*/  F2I.U32.TRUNC.NTZ R2, R0 ;  /* 0x0000000000027305 */ /* 0x000062000020f000 */
[----:B------:R-:W-:-:S02]  /*0840*/  R2UR UR19, R17 ;  /* 0x00000000111372ca */ /* 0x000fc400000e0000 */
[----:B------:R-:W-:Y:S02]  /*0850*/  R2UR UR8, R6 ;  /* 0x00000000060872ca */ /* 0x000fe400000e0000 */
[----:B------:R-:W-:-:S07]  /*0860*/  R2UR UR9, R17 ;  /* 0x00000000110972ca */ /* 0x000fce00000e0000 */
[----:B0-----:R-:W-:Y:S08]  /*0870*/  @!P0 BRA `(.L_x_5) ;  /* 0x0000000000308947 */ /* 0x001ff00003800000 */
[----:B------:R-:W-:Y:S01]  /*0880*/  R2UR UR8, R6 ;  /* 0x00000000060872ca */ /* 0x000fe200000e0000 */
[----:B------:R-:W-:Y:S01]  /*0890*/  ULDC UR6, c[0x0][0x634] ;  /* 0x00018d0000067ab9 */ /* 0x000fe20000000800 */
[----:B------:R-:W-:-:S11]  /*08a0*/  R2UR UR14, R17 ;  /* 0x00000000110e72ca */ /* 0x000fd600000e0000 */
[----:B------:R-:W-:-:S04]  /*08b0*/  UIADD3 UR6, UP0, UR8, UR6, URZ ;  /* 0x0000000608067290 */ /* 0x000fc8000ff1e03f */
[----:B------:R-:W-:-:S04]  /*08c0*/  UIADD3.X UR14, URZ, UR14, URZ, UP0, !UPT ;  /* 0x0000000e3f0e7290 */ /* 0x000fc800087fe43f */
[----:B------:R-:W-:-:S04]  /*08d0*/  UIMAD.WIDE.U32 UR8, UR14, UR16, URZ ;  /* 0x000000100e0872a5 */ /* 0x000fc8000f8e003f */
[----:B------:R-:W-:Y:S02]  /*08e0*/  UIMAD.WIDE.U32 UR10, UP0, UR6, UR17, UR8 ;  /* 0x00000011060a72a5 */ /* 0x000fe4000f800008 */
[----:B------:R-:W-:Y:S02]  /*08f0*/  UIMAD.WIDE.U32 UR8, UR6, UR16, URZ ;  /* 0x00000010060872a5 */ /* 0x000fe4000f8e003f */
[----:B------:R-:W-:Y:S02]  /*0900*/  UIADD3.X UR13, URZ, URZ, URZ, UP0, !UPT ;  /* 0x0000003f3f0d7290 */ /* 0x000fe400087fe43f */
[----:B------:R-:W-:Y:S01]  /*0910*/  UIADD3 URZ, UP0, UR9, UR10, URZ ;  /* 0x0000000a093f7290 */ /* 0x000fe2000ff1e03f */
[----:B------:R-:W-:-:S03]  /*0920*/  UMOV UR12, UR11 ;  /* 0x0000000b000c7c82 */ /* 0x000fc60008000000 */
[----:B------:R-:W-:-:S12]  /*0930*/  UIMAD.WIDE.U32.X UR8, UR14, UR17, UR12, UP0 ;  /* 0x000000110e0872a5 */ /* 0x000fd800080e040c */
.L_x_5:
[----:B------:R-:W-:Y:S01]  /*0940*/  USHF.R.U64 UR42, UR8, UR15, UR9 ;  /* 0x0000000f082a7299 */ /* 0x000fe20008001209 */
[----:B------:R-:W-:Y:S01]  /*0950*/  I2FP.F32.U32 R0, UR7 ;  /* 0x0000000700007c45 */ /* 0x000fe20008201000 */
[----:B------:R-:W-:Y:S01]  /*0960*/  USHF.R.U32.HI UR5, URZ, UR15, UR9 ;  /* 0x0000000f3f057299 */ /* 0x000fe20008011609 */
[----:B-1----:R-:W-:Y:S01]  /*0970*/  R2UR UR12, R2 ;  /* 0x00000000020c72ca */ /* 0x002fe200000e0000 */
[----:B------:R-:W-:Y:S02]  /*0980*/  UIADD3 UR6, UP0, URZ, -UR42, URZ ;  /* 0x8000002a3f067290 */ /* 0x000fe4000ff1e03f */
[----:B------:R-:W-:Y:S01]  /*0990*/  FMUL R0, R0, UR20 ;  /* 0x0000001400007c20 */ /* 0x000fe20008400000 */
[----:B------:R-:W-:Y:S01]  /*09a0*/  ULDC.64 UR8, c[0x0][0x620] ;  /* 0x0001880000087ab9 */ /* 0x000fe20000000a00 */
[----:B------:R-:W-:Y:S01]  /*09b0*/  UIADD3.X UR5, URZ, ~UR5, URZ, UP0, !UPT ;  /* 0x800000053f057290 */ /* 0x000fe200087fe43f */
[----:B------:R-:W-:Y:S01]  /*09c0*/  UMOV UR10, UR18 ;  /* 0x00000012000a7c82 */ /* 0x000fe20008000000 */
[----:B------:R-:W-:-:S02]  /*09d0*/  UMOV UR11, UR19 ;  /* 0x00000013000b7c82 */ /* 0x000fc40008000000 */
[----:B------:R-:W-:Y:S01]  /*09e0*/  UIMAD UR5, UR5, UR8, URZ ;  /* 0x00000008050572a4 */ /* 0x000fe2000f8e023f */
[----:B------:R-:W0:Y:S01]  /*09f0*/  F2I.U32.TRUNC.NTZ R0, R0 ;  /* 0x0000000000007305 */ /* 0x000e22000020f000 */
[----:B------:R-:W-:Y:S02]  /*0a00*/  UIMAD.WIDE.U32 UR10, UR6, UR8, UR10 ;  /* 0x00000008060a72a5 */ /* 0x000fe4000f8e000a */
[----:B------:R-:W-:Y:S01]  /*0a10*/  UIMAD UR6, UR6, UR9, UR5 ;  /* 0x00000009060672a4 */ /* 0x000fe2000f8e0205 */
[----:B------:R-:W-:Y:S01]  /*0a20*/  ULDC UR21, c[0x0][0x658] ;  /* 0x0001960000157ab9 */ /* 0x000fe20000000800 */
[----:B------:R-:W-:Y:S02]  /*0a30*/  UMOV UR19, 0xffffffff ;  /* 0xffffffff00137882 */ /* 0x000fe40000000000 */
[----:B------:R-:W-:Y:S01]  /*0a40*/  UIADD3 UR6, UR11, UR6, URZ ;  /* 0x000000060b067290 */ /* 0x000fe2000fffe03f */
[----:B------:R-:W-:Y:S01]  /*0a50*/  ULDC UR15, c[0x0][0x618] ;  /* 0x00018600000f7ab9 */ /* 0x000fe20000000800 */
[----:B------:R-:W-:Y:S01]  /*0a60*/  ULDC.64 UR8, c[0x0][0x640] ;  /* 0x0001900000087ab9 */ /* 0x000fe20000000a00 */
[----:B------:R-:W-:Y:S01]  /*0a70*/  USHF.L.U32 UR11, UR19, UR21, URZ ;  /* 0x00000015130b7299 */ /* 0x000fe2000800063f */
[----:B------:R-:W-:Y:S01]  /*0a80*/  ISETP.NE.U32.AND P0, PT, RZ, UR8, PT ;  /* 0x00000008ff007c0c */ /* 0x000fe2000bf05070 */
[----:B------:R-:W-:-:S02]  /*0a90*/  USHF.R.U64 UR19, UR10, UR15, UR6 ;  /* 0x0000000f0a137299 */ /* 0x000fc40008001206 */
[----:B------:R-:W-:Y:S01]  /*0aa0*/  USHF.R.U32.HI UR10, URZ, UR15, UR6 ;  /* 0x0000000f3f0a7299 */ /* 0x000fe20008011606 */
[----:B0-----:R-:W-:Y:S01]  /*0ab0*/  R2UR UR14, R0 ;  /* 0x00000000000e72ca */ /* 0x001fe200000e0000 */
[----:B------:R-:W-:Y:S01]  /*0ac0*/  ULDC UR17, c[0x0][0x608] ;  /* 0x0001820000117ab9 */ /* 0x000fe20000000800 */
[----:B------:R-:W-:Y:S01]  /*0ad0*/  ISETP.NE.AND.EX P0, PT, RZ, UR9, PT, P0 ;  /* 0x00000009ff007c0c */ /* 0x000fe2000bf05300 */
[----:B------:R-:W-:Y:S02]  /*0ae0*/  USHF.R.U64 UR23, UR19, UR17, UR10 ;  /* 0x0000001113177299 */ /* 0x000fe4000800120a */
[----:B------:R-:W-:Y:S01]  /*0af0*/  USHF.R.U32.HI UR10, URZ, UR17, UR10 ;  /* 0x000000113f0a7299 */ /* 0x000fe2000801160a */
[----:B------:R-:W-:Y:S01]  /*0b00*/  UMOV UR16, 0x1 ;  /* 0x0000000100107882 */ /* 0x000fe20000000000 */
[----:B------:R-:W-:Y:S02]  /*0b10*/  UIADD3 UR12, -UR12, URZ, URZ ;  /* 0x0000003f0c0c7290 */ /* 0x000fe4000fffe13f */
[----:B------:R-:W-:-:S02]  /*0b20*/  USHF.R.U64 UR24, UR23, UR21, UR10 ;  /* 0x0000001517187299 */ /* 0x000fc4000800120a */
[----:B------:R-:W-:Y:S01]  /*0b30*/  USHF.L.U32 UR6, UR16, UR21, URZ ;  /* 0x0000001510067299 */ /* 0x000fe2000800063f */
[----:B------:R-:W-:Y:S01]  /*0b40*/  ULDC UR13, c[0x0][0x144] ;  /* 0x00005100000d7ab9 */ /* 0x000fe20000000800 */
[----:B------:R-:W-:Y:S01]  /*0b50*/  ULDC UR5, c[0x0][0x600] ;  /* 0x0001800000057ab9 */ /* 0x000fe20000000800 */
[----:B------:R-:W-:Y:S02]  /*0b60*/  ULOP3.LUT UR16, URZ, UR11, URZ, 0x33, !UPT ;  /* 0x0000000b3f107292 */ /* 0x000fe4000f8e333f */
[----:B------:R-:W-:Y:S02]  /*0b70*/  USHF.R.U32.HI UR11, URZ, UR21, UR10 ;  /* 0x000000153f0b7299 */ /* 0x000fe4000801160a */
[----:B------:R-:W-:Y:S02]  /*0b80*/  UIADD3 UR18, UR5, -0x1, URZ ;  /* 0xffffffff05127890 */ /* 0x000fe4000fffe03f */
[----:B------:R-:W-:Y:S02]  /*0b90*/  UIADD3 UR20, -UR14, URZ, URZ ;  /* 0x0000003f0e147290 */ /* 0x000fe4000fffe13f */
[----:B------:R-:W-:Y:S01]  /*0ba0*/  UIMAD UR4, UR13, UR12, UR4 ;  /* 0x0000000c0d0472a4 */ /* 0x000fe2000f8e0204 */
[----:B------:R-:W-:Y:S01]  /*0bb0*/  ULDC UR25, c[0x0][0x148] ;  /* 0x0000520000197ab9 */ /* 0x000fe20000000800 */
[----:B------:R-:W-:Y:S01]  /*0bc0*/  ULDC UR21, c[0x0][0x648] ;  /* 0x0001920000157ab9 */ /* 0x000fe20000000800 */
[----:B------:R-:W-:Y:S01]  /*0bd0*/  ULDC UR22, c[0x0][0x638] ;  /* 0x00018e0000167ab9 */ /* 0x000fe20000000800 */
[----:B------:R-:W-:Y:S01]  /*0be0*/  UMOV UR10, UR24 ;  /* 0x00000018000a7c82 */ /* 0x000fe20008000000 */
[----:B------:R-:W-:Y:S07]  /*0bf0*/  @!P0 BRA `(.L_x_6) ;  /* 0x0000000000308947 */ /* 0x000fee0003800000 */
[----:B------:R-:W-:Y:S02]  /*0c00*/  ULDC UR14, c[0x0][0x64c] ;  /* 0x00019300000e7ab9 */ /* 0x000fe40000000800 */
        /* <DEDUP_REMOVED lines=8> */
[----:B------:R-:W-:-:S07]  /*0c90*/  UIMAD.WIDE.U32.X UR8, UR17, UR9, UR14, UP0 ;  /* 0x00000009110872a5 */ /* 0x000fce00080e040e */
[----:B------:R-:W-:Y:S01]  /*0ca0*/  UMOV UR10, UR8 ;  /* 0x00000008000a7c82 */ /* 0x000fe20008000000 */
[----:B------:R-:W-:-:S05]  /*0cb0*/  UMOV UR11, UR9 ;  /* 0x00000009000b7c82 */ /* 0x000fca0008000000 */
.L_x_6:
[----:B------:R-:W-:Y:S01]  /*0cc0*/  UISETP.NE.AND UP0, UPT, UR39, URZ, UPT ;  /* 0x0000003f2700728c */ /* 0x000fe2000bf05270 */
[----:B------:R-:W-:Y:S01]  /*0cd0*/  MOV R0, 0x1 ;  /* 0x0000000100007802 */ /* 0x000fe20000000f00 */
[----:B------:R-:W-:Y:S02]  /*0ce0*/  USHF.R.U64 UR8, UR10, UR21, UR11 ;  /* 0x000000150a087299 */ /* 0x000fe4000800120b */
[----:B------:R-:W-:Y:S02]  /*0cf0*/  ULOP3.LUT UR16, UR23, UR16, URZ, 0xc0, !UPT ;  /* 0x0000001017107292 */ /* 0x000fe4000f8ec03f */
[----:B------:R-:W-:Y:S02]  /*0d00*/  ULOP3.LUT UR18, UR19, UR18, URZ, 0xc0, !UPT ;  /* 0x0000001213127292 */ /* 0x000fe4000f8ec03f */
[----:B------:R-:W-:-:S03]  /*0d10*/  UIMAD UR16, UR6, UR8, UR16 ;  /* 0x00000008061072a4 */ /* 0x000fc6000f8e0210 */
[----:B------:R-:W-:Y:S02]  /*0d20*/  @UP0 UIMAD UR4, UR25, UR20, UR7 ;  /* 0x00000014190402a4 */ /* 0x000fe4000f8e0207 */
[----:B------:R-:W-:-:S04]  /*0d30*/  UIADD3 UR7, -UR8, URZ, URZ ;  /* 0x0000003f08077290 */ /* 0x000fc8000fffe13f */
[----:B------:R-:W-:-:S03]  /*0d40*/  UIMAD UR6, UR7, UR22, UR24 ;  /* 0x00000016070672a4 */ /* 0x000fc6000f8e0218 */
[----:B------:R-:W-:Y:S01]  /*0d50*/  ULDC UR7, c[0x0][0x610] ;  /* 0x0001840000077ab9 */ /* 0x000fe20000000800 */
[----:B------:R-:W-:Y:S02]  /*0d60*/  UIMAD UR6, UR6, UR5, UR18 ;  /* 0x00000005060672a4 */ /* 0x000fe4000f8e0212 */
[----:B------:R-:W-:-:S04]  /*0d70*/  UIMAD UR4, UR16, UR7, UR4 ;  /* 0x00000007100472a4 */ /* 0x000fc8000f8e0204 */
[----:B------:R-:W-:Y:S02]  /*0d80*/  USEL UR41, UR6, UR4, !UP0 ;  /* 0x0000000406297287 */ /* 0x000fe4000c000000 */
[----:B------:R-:W-:-:S12]  /*0d90*/  USEL UR40, UR4, UR6, !UP0 ;  /* 0x0000000604287287 */ /* 0x000fd8000c000000 */
.L_x_4:
[----:B------:R-:W-:-:S08]  /*0da0*/  NOP ;  /* 0x0000000000007918 */ /* 0x000fd00000000000 */
[----:B------:R-:W0:Y:S02]  /*0db0*/  USETMAXREG.TRY_ALLOC.CTAPOOL UP0, 0xf0 ;  /* 0x000000f0000079c8 */ /* 0x000e240008000600 */
[----:B0-----:R-:W-:-:S13]  /*0dc0*/  PLOP3.LUT P0, PT, PT, PT, UP0, 0x80, 0x0 ;  /* 0x000000000000781c */ /* 0x001fda0003f0f008 */
[----:B------:R-:W-:Y:S05]  /*0dd0*/  @!P0 BRA `(.L_x_4) ;  /* 0xfffffffc00f08947 */ /* 0x000fea000383ffff */
[----:B------:R-:W-:Y:S01]  /*0de0*/  ULDC.64 UR4, c[0x0][0x598] ;  /* 0x0001660000047ab9 */ /* 0x000fe20000000a00 */
[----:B------:R-:W-:Y:S01]  /*0df0*/  ULDC.64 UR44, c[0x0][0x208] ;  /* 0x00008200002c7ab9 */ /* 0x000fe20000000a00 */
[----:B------:R-:W-:-:S04]  /*0e00*/  ISETP.NE.U32.AND P0, PT, RZ, UR4, PT ;  /* 0x00000004ff007c0c */ /* 0x000fc8000bf05070 */
[----:B------:R-:W-:-:S13]  /*0e10*/  ISETP.NE.AND.EX P0, PT, RZ, UR5, PT, P0 ;  /* 0x00000005ff007c0c */ /* 0x000fda000bf05300 */
[----:B------:R-:W-:Y:S05]  /*0e20*/  @!P0 BRA `(.L_x_7) ;  /* 0x00000000001c8947 */ /* 0x000fea0003800000 */
[----:B------:R-:W0:Y:S02]  /*0e30*/  LDC.64 R2, c[0x0][0x598] ;  /* 0x00016600ff027b82 */ /* 0x000e240000000a00 */
[----:B0-----:R-:W2:Y:S02]  /*0e40*/  LDG.E.64 R2, desc[UR44][R2.64] ;  /* 0x0000002c02027981 */ /* 0x001ea4000c1e1b00 */
[----:B--2---:R-:W-:-:S04]  /*0e50*/  ISETP.NE.U32.AND P0, PT, R2, RZ, PT ;  /* 0x000000ff0200720c */ /* 0x004fc80003f05070 */
[----:B------:R-:W-:-:S13]  /*0e60*/  ISETP.NE.AND.EX P0, PT, R3, RZ, PT, P0 ;  /* 0x000000ff0300720c */ /* 0x000fda0003f05300 */
[----:B------:R-:W-:Y:S05]  /*0e70*/  @!P0 BRA `(.L_x_7) ;  /* 0x0000000000088947 */ /* 0x000fea0003800000 */
[----:B------:R0:W5:Y:S01]  /*0e80*/  LD.E R2, desc[UR44][R2.64] ;  /* 0x0000002c02027980 */ /* 0x000162000c101900 */
[----:B------:R-:W-:Y:S05]  /*0e90*/  BRA `(.L_x_8) ;  /* 0x0000000000247947 */ /* 0x000fea0003800000 */
.L_x_7:
[----:B------:R-:W-:Y:S02]  /*0ea0*/  ULDC.64 UR4, c[0x0][0x588] ;  /* 0x0001620000047ab9 */ /* 0x000fe40000000a00 */
[----:B------:R-:W-:-:S04]  /*0eb0*/  ISETP.NE.U32.AND P0, PT, RZ, UR4, PT ;  /* 0x00000004ff007c0c */ /* 0x000fc8000bf05070 */
[----:B------:R-:W-:-:S13]  /*0ec0*/  ISETP.NE.AND.EX P0, PT, RZ, UR5, PT, P0 ;  /* 0x00000005ff007c0c */ /* 0x000fda000bf05300 */
[----:B------:R-:W-:Y:S05]  /*0ed0*/  @!P0 BRA `(.L_x_9) ;  /* 0x00000000000c8947 */ /* 0x000fea0003800000 */
[----:B------:R-:W0:Y:S02]  /*0ee0*/  LDC.64 R2, c[0x0][0x588] ;  /* 0x00016200ff027b82 */ /* 0x000e240000000a00 */
[----:B0-----:R1:W5:Y:S01]  /*0ef0*/  LDG.E R2, desc[UR44][R2.64] ;  /* 0x0000002c02027981 */ /* 0x001362000c1e1900 */
[----:B------:R-:W-:Y:S05]  /*0f00*/  BRA `(.L_x_8) ;  /* 0x0000000000087947 */ /* 0x000fea0003800000 */
.L_x_9:
[----:B------:R-:W-:Y:S02]  /*0f10*/  ULDC UR4, c[0x0][0x580] ;  /* 0x0001600000047ab9 */ /* 0x000fe40000000800 */
[----:B------:R-:W-:-:S07]  /*0f20*/  IMAD.U32 R2, RZ, RZ, UR4 ;  /* 0x00000004ff027e24 */ /* 0x000fce000f8e00ff */
.L_x_8:
[----:B------:R-:W-:Y:S02]  /*0f30*/  ULDC.64 UR4, c[0x0][0x5a0] ;  /* 0x0001680000047ab9 */ /* 0x000fe40000000a00 */
[----:B------:R-:W-:-:S04]  /*0f40*/  ISETP.NE.U32.AND P0, PT, RZ, UR4, PT ;  /* 0x00000004ff007c0c */ /* 0x000fc8000bf05070 */
[----:B------:R-:W-:-:S13]  /*0f50*/  ISETP.NE.AND.EX P0, PT, RZ, UR5, PT, P0 ;  /* 0x00000005ff007c0c */ /* 0x000fda000bf05300 */
[----:B------:R-:W-:Y:S05]  /*0f60*/  @!P0 BRA `(.L_x_10) ;  /* 0x00000000001c8947 */ /* 0x000fea0003800000 */
[----:B------:R-:W2:Y:S02]  /*0f70*/  LDC.64 R4, c[0x0][0x5a0] ;  /* 0x00016800ff047b82 */ /* 0x000ea40000000a00 */
[----:B--2---:R-:W2:Y:S02]  /*0f80*/  LDG.E.64 R4, desc[UR44][R4.64] ;  /* 0x0000002c04047981 */ /* 0x004ea4000c1e1b00 */
[----:B--2---:R-:W-:-:S04]  /*0f90*/  ISETP.NE.U32.AND P0, PT, R4, RZ, PT ;  /* 0x000000ff0400720c */ /* 0x004fc80003f05070 */
[----:B------:R-:W-:-:S13]  /*0fa0*/  ISETP.NE.AND.EX P0, PT, R5, RZ, PT, P0 ;  /* 0x000000ff0500720c */ /* 0x000fda0003f05300 */
[----:B------:R-:W-:Y:S05]  /*0fb0*/  @!P0 BRA `(.L_x_10) ;  /* 0x0000000000088947 */ /* 0x000fea0003800000 */
[----:B------:R2:W5:Y:S01]  /*0fc0*/  LD.E R16, desc[UR44][R4.64] ;  /* 0x0000002c04107980 */ /* 0x000562000c101900 */
[----:B------:R-:W-:Y:S05]  /*0fd0*/  BRA `(.L_x_11) ;  /* 0x0000000000247947 */ /* 0x000fea0003800000 */
.L_x_10:
[----:B------:R-:W-:Y:S02]  /*0fe0*/  ULDC.64 UR4, c[0x0][0x590] ;  /* 0x0001640000047ab9 */ /* 0x000fe40000000a00 */
[----:B------:R-:W-:-:S04]  /*0ff0*/  ISETP.NE.U32.AND P0, PT, RZ, UR4, PT ;  /* 0x00000004ff007c0c */ /* 0x000fc8000bf05070 */
[----:B------:R-:W-:-:S13]  /*1000*/  ISETP.NE.AND.EX P0, PT, RZ, UR5, PT, P0 ;  /* 0x00000005ff007c0c */ /* 0x000fda000bf05300 */
[----:B------:R-:W-:Y:S05]  /*1010*/  @!P0 BRA `(.L_x_12) ;  /* 0x00000000000c8947 */ /* 0x000fea0003800000 */
[----:B------:R-:W2:Y:S02]  /*1020*/  LDC.64 R4, c[0x0][0x590] ;  /* 0x00016400ff047b82 */ /* 0x000ea40000000a00 */
[----:B--2---:R3:W5:Y:S01]  /*1030*/  LDG.E R16, desc[UR44][R4.64] ;  /* 0x0000002c04107981 */ /* 0x004762000c1e1900 */
[----:B------:R-:W-:Y:S05]  /*1040*/  BRA `(.L_x_11) ;  /* 0x0000000000087947 */ /* 0x000fea0003800000 */
.L_x_12:
[----:B------:R-:W-:Y:S02]  /*1050*/  ULDC UR4, c[0x0][0x584] ;  /* 0x0001610000047ab9 */ /* 0x000fe40000000800 */
[----:B------:R-:W-:-:S07]  /*1060*/  IMAD.U32 R16, RZ, RZ, UR4 ;  /* 0x00000004ff107e24 */ /* 0x000fce000f8e00ff */
.L_x_11:
[----:B------:R-:W-:-:S13]  /*1070*/  LOP3.LUT P0, RZ, R0, 0xff, RZ, 0xc0, !PT ;  /* 0x000000ff00ff7812 */ /* 0x000fda000780c0ff */
[----:B------:R-:W-:Y:S05]  /*1080*/  @!P0 EXIT ;  /* 0x000000000000894d */ /* 0x000fea0003800000 */
[----:B------:R-:W-:Y:S01]  /*1090*/  ULDC UR4, c[0x0][0x28c] ;  /* 0x0000a30000047ab9 */ /* 0x000fe20000000800 */
[----:B------:R-:W-:Y:S01]  /*10a0*/  UMOV UR36, URZ ;  /* 0x0000003f00247c82 */ /* 0x000fe20008000000 */
[----:B------:R-:W-:Y:S01]  /*10b0*/  UIADD3 UR4, UR4, 0x3f, URZ ;  /* 0x0000003f04047890 */ /* 0x000fe2000fffe03f */
[----:B------:R-:W-:-:S03]  /*10c0*/  UMOV UR37, URZ ;  /* 0x0000003f00257c82 */ /* 0x000fc60008000000 */
[----:B------:R-:W-:-:S04]  /*10d0*/  USHF.R.S32.HI UR5, URZ, 0x1f, UR4 ;  /* 0x0000001f3f057899 */ /* 0x000fc80008011404 */
[----:B------:R-:W-:-:S04]  /*10e0*/  ULEA.HI UR5, UR5, UR4, URZ, 0x6 ;  /* 0x0000000405057291 */ /* 0x000fc8000f8f303f */
[----:B------:R-:W-:-:S12]  /*10f0*/  USHF.R.S32.HI UR43, URZ, 0x6, UR5 ;  /* 0x000000063f2b7899 */ /* 0x000fd80008011405 */
.L_x_540:
[----:B------:R-:W4:Y:S01]  /*1100*/  S2R R0, SR_TID.X ;  /* 0x0000000000007919 */ /* 0x000f220000002100 */
[----:B------:R-:W0:Y:S01]  /*1110*/  S2UR UR6, SR_CgaCtaId ;  /* 0x00000000000679c3 */ /* 0x000e220000008800 */
[----:B------:R-:W-:Y:S02]  /*1120*/  UMOV UR46, 0x400 ;  /* 0x00000400002e7882 */ /* 0x000fe40000000000 */
[----:B0-----:R-:W-:Y:S01]  /*1130*/  ULEA UR46, UR6, UR46, 0x18 ;  /* 0x0000002e062e7291 */ /* 0x001fe2000f8ec03f */
[----:B----4-:R-:W-:-:S04]  /*1140*/  LOP3.LUT R0, R0, 0x80, RZ, 0xc0, !PT ;  /* 0x0000008000007812 */ /* 0x010fc800078ec0ff */
[----:B------:R-:W-:-:S06]  /*1150*/  SHF.R.U32.HI R0, RZ, 0x7, R0 ;  /* 0x00000007ff007819 */ /* 0x000fcc0000011600 */
[----:B------:R-:W0:Y:S02]  /*1160*/  SHFL.IDX PT, R0, R0, RZ, 0x1f ;  /* 0x00001fff00007589 */ /* 0x000e2400000e0000 */
[----:B0-----:R-:W-:-:S13]  /*1170*/  R2UR UR4, R0 ;  /* 0x00000000000472ca */ /* 0x001fda00000e0000 */
[----:B------:R-:W-:-:S04]  /*1180*/  ULEA.HI UR5, UR4, UR4, URZ, 0x1 ;  /* 0x0000000404057291 */ /* 0x000fc8000f8f083f */
[----:B------:R-:W-:-:S04]  /*1190*/  ULOP3.LUT UR5, UR5, 0x7fffe, URZ, 0xc0, !UPT ;  /* 0x0007fffe05057892 */ /* 0x000fc8000f8ec03f */
[----:B------:R-:W-:-:S03]  /*11a0*/  UIADD3 UR5, UR4, -UR5, URZ ;  /* 0x8000000504057290 */ /* 0x000fc6000fffe03f */
[----:B------:R-:W-:Y:S01]  /*11b0*/  ULDC UR4, c[0x0][0x28c] ;  /* 0x0000a30000047ab9 */ /* 0x000fe20000000800 */
[----:B------:R-:W-:Y:S01]  /*11c0*/  ULEA UR5, UR5, UR46, 0xd ;  /* 0x0000002e05057291 */ /* 0x000fe2000f8e683f */
[----:B------:R-:W-:-:S03]  /*11d0*/  ISETP.LT.AND P0, PT, RZ, UR4, PT ;  /* 0x00000004ff007c0c */ /* 0x000fc6000bf01270 */
[----:B------:R-:W-:-:S04]  /*11e0*/  UIADD3 UR5, UR5, 0x100, URZ ;  /* 0x0000010005057890 */ /* 0x000fc8000fffe03f */
[----:B------:R-:W-:-:S04]  /*11f0*/  USHF.R.U32.HI UR5, URZ, 0x4, UR5 ;  /* 0x000000043f057899 */ /* 0x000fc80008011605 */
[----:B------:R-:W-:Y:S02]  /*1200*/  ULOP3.LUT UR47, UR5, 0x3fff, URZ, 0xc0, !UPT ;  /* 0x00003fff052f7892 */ /* 0x000fe4000f8ec03f */
[----:B-123--:R-:W-:Y:S10]  /*1210*/  @P0 BRA `(.L_x_13) ;  /* 0x0000000000400947 */ /* 0x00eff40003800000 */
[----:B------:R-:W-:Y:S01]  /*1220*/  MOV R0, 0x0 ;  /* 0x0000000000007802 */ /* 0x000fe20000000f00 */
[----:B------:R-:W-:Y:S01]  /*1230*/  ULDC.64 UR4, c[0x4][0x68] ;  /* 0x01001a0000047ab9 */ /* 0x000fe20000000a00 */
[----:B------:R-:W-:Y:S01]  /*1240*/  ULDC.64 UR6, c[0x4][0x8] ;  /* 0x0100020000067ab9 */ /* 0x000fe20000000a00 */
[----:B--23--:R-:W-:Y:S01]  /*1250*/  IMAD.U32 R4, RZ, RZ, UR4 ;  /* 0x00000004ff047e24 */ /* 0x00cfe2000f8e00ff */
[----:B------:R0:W2:Y:S01]  /*1260*/  LDC.64 R14, c[0x4][R0] ;  /* 0x01000000000e7b82 */ /* 0x0000a20000000a00 */
[----:B------:R-:W-:Y:S01]  /*1270*/  MOV R5, UR5 ;  /* 0x0000000500057c02 */ /* 0x000fe20008000f00 */
[----:B------:R-:W-:Y:S01]  /*1280*/  ULDC.64 UR4, c[0x4][0x70] ;  /* 0x01001c0000047ab9 */ /* 0x000fe20000000a00 */
[----:B------:R-:W-:Y:S01]  /*1290*/  IMAD.U32 R10, RZ, RZ, UR6 ;  /* 0x00000006ff0a7e24 */ /* 0x000fe2000f8e00ff */
[----:B------:R-:W-:Y:S01]  /*12a0*/  MOV R11, UR7 ;  /* 0x00000007000b7c02 */ /* 0x000fe20008000f00 */
[----:B------:R-:W-:Y:S02]  /*12b0*/  IMAD.U32 R6, RZ, RZ, UR4 ;  /* 0x00000004ff067e24 */ /* 0x000fe4000f8e00ff */
[----:B------:R-:W-:-:S02]  /*12c0*/  IMAD.U32 R7, RZ, RZ, UR5 ;  /* 0x00000005ff077e24 */ /* 0x000fc4000f8e00ff */
[----:B------:R-:W-:Y:S02]  /*12d0*/  IMAD.MOV.U32 R8, RZ, RZ, 0x1e1 ;  /* 0x000001e1ff087424 */ /* 0x000fe400078e00ff */
[----:B------:R-:W-:Y:S02]  /*12e0*/  IMAD.MOV.U32 R12, RZ, RZ, 0x1 ;  /* 0x00000001ff0c7424 */ /* 0x000fe400078e00ff */
[----:B0-----:R-:W-:-:S07]  /*12f0*/  IMAD.MOV.U32 R13, RZ, RZ, RZ ;  /* 0x000000ffff0d7224 */ /* 0x001fce00078e00ff */
[----:B------:R-:W-:-:S07]  /*1300*/  LEPC R20, `(.L_x_13) ;  /* 0x000000001014794e */ /* 0x000fce0000000000 */
[----:B-12--5:R-:W-:Y:S05]  /*1310*/  CALL.ABS.NOINC R14 ;  /* 0x000000000e007343 */ /* 0x026fea0003c00000 */
.L_x_13:
[----:B------:R-:W-:-:S06]  /*1320*/  ULOP3.LUT UR4, UR38, 0x1, URZ, 0xfc, !UPT ;  /* 0x0000000126047892 */ /* 0x000fcc000f8efc3f */
[----:B------:R-:W-:-:S04]  /*1330*/  MOV R0, UR4 ;  /* 0x0000000400007c02 */ /* 0x000fc80008000f00 */
[----:B------:R-:W-:-:S13]  /*1340*/  ISETP.NE.AND P0, PT, R0, 0x3, PT ;  /* 0x000000030000780c */ /* 0x000fda0003f05270 */
[----:B------:R-:W-:Y:S05]  /*1350*/  @!P0 BRA `(.L_x_14) ;  /* 0x0000000000048947 */ /* 0x000fea0003800000 */
[----:B------:R-:W-:Y:S01]  /*1360*/  BPT.TRAP 0x1 ;  /* 0x000000040000795c */ /* 0x000fe20000300000 */
.L_x_14:
[----:B-1----:R-:W-:Y:S02]  /*1370*/  IMAD.U32 R3, RZ, RZ, UR37 ;  /* 0x00000025ff037e24 */ /* 0x002fe4000f8e00ff */
[----:B------:R-:W-:-:S03]  /*1380*/  IMAD.U32 R0, RZ, RZ, UR36 ;  /* 0x00000024ff007e24 */ /* 0x000fc6000f8e00ff */
[----:B------:R-:W-:Y:S02]  /*1390*/  LEA R3, R3, UR46, 0x3 ;  /* 0x0000002e03037c11 */ /* 0x000fe4000f8e18ff */
[----:B------:R-:W-:-:S04]  /*13a0*/  SHF.L.U32 R0, R0, 0x1f, RZ ;  /* 0x0000001f00007819 */ /* 0x000fc800000006ff */
[----:B------:R0:W1:Y:S01]  /*13b0*/  SYNCS.PHASECHK.TRANS64.TRYWAIT P1, [R3+URZ], R0 ;  /* 0x00000000030075a7 */ /* 0x000062000802017f */
[----:B------:R-:W-:Y:S05]  /*13c0*/  @!P0 BRA `(.L_x_15) ;  /* 0x0000000000048947 */ /* 0x000fea0003800000 */
[----:B------:R-:W-:Y:S01]  /*13d0*/  BPT.TRAP 0x1 ;  /* 0x000000040000795c */ /* 0x000fe20000300000 */
.L_x_15:
[----:B-1----:R-:W-:Y:S05]  /*13e0*/  @P1 BRA `(.L_x_16) ;  /* 0x0000000000081947 */ /* 0x002fea0003800000 */
[----:B------:R-:W1:Y:S02]  /*13f0*/  SYNCS.PHASECHK.TRANS64.TRYWAIT P1, [R3+URZ], R0 ;  /* 0x00000000030075a7 */ /* 0x000e64000802017f */
[----:B-1----:R-:W-:Y:S05]  /*1400*/  @!P1 BRA `(.L_x_17) ;  /* 0x00000218009c9947 */ /* 0x002fea0003800000 */
.L_x_16:
[----:B------:R-:W-:-:S04]  /*1410*/  UISETP.LT.AND UP0, UPT, UR43, 0x1, UPT ;  /* 0x000000012b00788c */ /* 0x000fc8000bf01270 */
[----:B------:R-:W-:-:S04]  /*1420*/  USEL UR4, UR43, 0x1, UP0 ;  /* 0x000000012b047887 */ /* 0x000fc80008000000 */
[----:B------:R-:W-:-:S06]  /*1430*/  UIADD3 UR4, UR43, -UR4, URZ ;  /* 0x800000042b047290 */ /* 0x000fcc000fffe03f */
[----:B01----:R-:W-:Y:S01]  /*1440*/  IMAD.U32 R0, RZ, RZ, UR4 ;  /* 0x00000004ff007e24 */ /* 0x003fe2000f8e00ff */
[----:B------:R-:W-:Y:S05]  /*1450*/  WARPSYNC.ALL ;  /* 0x0000000000007948 */ /* 0x000fea0003800000 */
[----:B------:R-:W-:Y:S01]  /*1460*/  ISETP.GE.AND P1, PT, R0, 0x1, PT ;  /* 0x000000010000780c */ /* 0x000fe20003f26270 */
[----:B------:R-:W-:Y:S01]  /*1470*/  UIADD3 UR46, UR46, 0x40100, URZ ;  /* 0x000401002e2e7890 */ /* 0x000fe2000fffe03f */
[----:B------:R-:W-:Y:S01]  /*1480*/  WARPGROUP.ARRIVE ;  /* 0x00000000000079c5 */ /* 0x000fe20000000000 */
[----:B------:R-:W-:Y:S01]  /*1490*/  ULOP3.LUT UR4, UR47, 0x10000, URZ, 0xfc, !UPT ;  /* 0x000100002f047892 */ /* 0x000fe2000f8efc3f */
[----:B------:R-:W-:Y:S01]  /*14a0*/  STL [R1+0x2c8], R17 ;  /* 0x0002c81101007387 */ /* 0x000fe20000100800 */
[----:B------:R-:W-:-:S02]  /*14b0*/  USHF.R.U32.HI UR46, URZ, 0x4, UR46 ;  /* 0x000000043f2e7899 */ /* 0x000fc4000801162e */
[----:B------:R-:W-:Y:S01]  /*14c0*/  ULEA UR8, UR37, UR4, 0xc ;  /* 0x0000000425087291 */ /* 0x000fe2000f8e603f */
[----:B-----5:R-:W-:Y:S01]  /*14d0*/  STL [R1+0x2c4], R16 ;  /* 0x0002c41001007387 */ /* 0x020fe20000100800 */
[----:B------:R-:W-:Y:S01]  /*14e0*/  ULOP3.LUT UR5, UR46, 0x3fff, URZ, 0xc0, !UPT ;  /* 0x00003fff2e057892 */ /* 0x000fe2000f8ec03f */
[----:B------:R-:W-:Y:S01]  /*14f0*/  UMOV UR9, 0x40000040 ;  /* 0x4000004000097882 */ /* 0x000fe20000000000 */
[----:B------:R-:W-:Y:S02]  /*1500*/  UMOV UR11, 0x40000040 ;  /* 0x40000040000b7882 */ /* 0x000fe40000000000 */
[----:B------:R-:W-:Y:S01]  /*1510*/  ULOP3.LUT UR5, UR5, 0x10000, URZ, 0xfc, !UPT ;  /* 0x0001000005057892 */ /* 0x000fe2000f8efc3f */
[----:B------:R0:W-:Y:S01]  /*1520*/  STL [R1+0x2c0], R2 ;  /* 0x0002c00201007387 */ /* 0x0001e20000100800 */
[----:B------:R-:W-:Y:S02]  /*1530*/  UIADD3 UR12, UR8, 0x400, URZ ;  /* 0x00000400080c7890 */ /* 0x000fe4000fffe03f */
[----:B------:R-:W-:Y:S01]  /*1540*/  ULEA UR6, UR37, UR5, 0xc ;  /* 0x0000000525067291 */ /* 0x000fe2000f8e603f */
[----:B------:R1:W-:Y:S01]  /*1550*/  STL [R1+0x2bc], R0 ;  /* 0x0002bc0001007387 */ /* 0x0003e20000100800 */
[----:B------:R-:W-:Y:S01]  /*1560*/  UMOV UR15, UR11 ;  /* 0x0000000b000f7c82 */ /* 0x000fe20008000000 */
[----:B------:R-:W-:-:S04]  /*1570*/  UMOV UR13, 0x40000040 ;  /* 0x40000040000d7882 */ /* 0x000fc80000000000 */
[----:B------:R-:W-:Y:S02]  /*1580*/  UMOV UR10, UR6 ;  /* 0x00000006000a7c82 */ /* 0x000fe40008000000 */
[----:B------:R-:W-:Y:S01]  /*1590*/  HGMMA.64x256x8.F32.TF32 R24, gdesc[UR8], RZ, !UPT, gsb0 ;  /* 0x07e00000081879f0 */ /* 0x000fe2000c0028ff */
[----:B------:R-:W-:Y:S02]  /*15a0*/  UMOV UR14, UR10 ;  /* 0x0000000a000e7c82 */ /* 0x000fe40008000000 */
[----:B------:R-:W-:Y:S02]  /*15b0*/  WARPGROUP.DEPBAR.LE gsb0, 0x0 ;  /* 0x00008000000079c5 */ /* 0x000fe40000010000 */
[----:B------:R-:W-:Y:S01]  /*15c0*/  STL.64 [R1], R24 ;  /* 0x0000001801007387 */ /* 0x000fe20000100a00 */
[----:B------:R-:W-:Y:S01]  /*15d0*/  MOV R235, R46 ;  /* 0x0000002e00eb7202 */ /* 0x000fe20000000f00 */
[----:B------:R-:W-:Y:S01]  /*15e0*/  IMAD.MOV.U32 R234, RZ, RZ, R47 ;  /* 0x000000ffffea7224 */ /* 0x000fe200078e002f */
[----:B------:R-:W-:Y:S01]  /*15f0*/  MOV R231, R50 ;  /* 0x0000003200e77202 */ /* 0x000fe20000000f00 */
[----:B------:R-:W-:Y:S01]  /*1600*/  STL.64 [R1+0x8], R26 ;  /* 0x0000081a01007387 */ /* 0x000fe20000100a00 */
[----:B------:R-:W-:Y:S01]  /*1610*/  IMAD.MOV.U32 R233, RZ, RZ, R48 ;  /* 0x000000ffffe97224 */ /* 0x000fe200078e0030 */
[----:B------:R-:W-:Y:S01]  /*1620*/  MOV R227, R54 ;  /* 0x0000003600e37202 */ /* 0x000fe20000000f00 */
[----:B------:R-:W-:Y:S01]  /*1630*/  IMAD.MOV.U32 R232, RZ, RZ, R49 ;  /* 0x000000ffffe87224 */ /* 0x000fe200078e0031 */
        /* <DEDUP_REMOVED lines=62> */
[----:B0-----:R-:W-:Y:S01]  /*1a20*/  MOV R2, R150 ;  /* 0x0000009600027202 */ /* 0x001fe20000000f00 */
[----:B------:R-:W-:Y:S01]  /*1a30*/  IMAD.MOV.U32 R176, RZ, RZ, R92 ;  /* 0x000000ffffb07224 */ /* 0x000fe200078e005c */
[----:B------:R0:W-:Y:S01]  /*1a40*/  STL.64 [R1+0x50], R44 ;  /* 0x0000502c01007387 */ /* 0x0001e20000100a00 */
[----:B------:R-:W-:-:S02]  /*1a50*/  IMAD.MOV.U32 R177, RZ, RZ, R93 ;  /* 0x000000ffffb17224 */ /* 0x000fc400078e005d */
[----:B------:R-:W-:Y:S01]  /*1a60*/  IMAD.MOV.U32 R179, RZ, RZ, R95 ;  /* 0x000000ffffb37224 */ /* 0x000fe200078e005f */
[----:B------:R-:W-:Y:S01]  /*1a70*/  STL [R1+0xaf0], R162 ;  /* 0x000af0a201007387 */ /* 0x000fe20000100800 */
[----:B------:R-:W-:Y:S02]  /*1a80*/  IMAD.MOV.U32 R180, RZ, RZ, R96 ;  /* 0x000000ffffb47224 */ /* 0x000fe400078e0060 */
[----:B------:R-:W-:Y:S02]  /*1a90*/  IMAD.MOV.U32 R181, RZ, RZ, R97 ;  /* 0x000000ffffb57224 */ /* 0x000fe400078e0061 */
[----:B------:R-:W-:Y:S02]  /*1aa0*/  IMAD.MOV.U32 R183, RZ, RZ, R99 ;  /* 0x000000ffffb77224 */ /* 0x000fe400078e0063 */
[----:B------:R-:W-:Y:S02]  /*1ab0*/  IMAD.MOV.U32 R184, RZ, RZ, R100 ;  /* 0x000000ffffb87224 */ /* 0x000fe400078e0064 */
[----:B------:R-:W-:-:S02]  /*1ac0*/  IMAD.MOV.U32 R185, RZ, RZ, R101 ;  /* 0x000000ffffb97224 */ /* 0x000fc400078e0065 */
[----:B------:R-:W-:Y:S02]  /*1ad0*/  IMAD.MOV.U32 R187, RZ, RZ, R103 ;  /* 0x000000ffffbb7224 */ /* 0x000fe400078e0067 */
        /* <DEDUP_REMOVED lines=32> */
[----:B--23--:R-:W-:Y:S02]  /*1ce0*/  IMAD.MOV.U32 R5, RZ, RZ, R147 ;  /* 0x000000ffff057224 */ /* 0x00cfe400078e0093 */
[----:B------:R-:W-:Y:S02]  /*1cf0*/  IMAD.MOV.U32 R4, RZ, RZ, R148 ;  /* 0x000000ffff047224 */ /* 0x000fe400078e0094 */
[----:B------:R-:W-:-:S02]  /*1d00*/  IMAD.MOV.U32 R3, RZ, RZ, R149 ;  /* 0x000000ffff037224 */ /* 0x000fc400078e0095 */
[----:B-1----:R-:W-:Y:S02]  /*1d10*/  IMAD.MOV.U32 R0, RZ, RZ, R151 ;  /* 0x000000ffff007224 */ /* 0x002fe400078e0097 */
[----:B0-----:R-:W-:-:S06]  /*1d20*/  WARPGROUP.ARRIVE ;  /* 0x00000000000079c5 */ /* 0x001fcc0000000000 */
[----:B------:R-:W-:Y:S03]  /*1d30*/  HGMMA.64x256x8.F32.TF32 R24, gdesc[UR12], RZ, !UPT, gsb0 ;  /* 0x07e000000c1879f0 */ /* 0x000fe6000c0028ff */
[----:B------:R-:W-:Y:S02]  /*1d40*/  WARPGROUP.DEPBAR.LE gsb0, 0x0 ;  /* 0x00008000000079c5 */ /* 0x000fe40000010000 */
[----:B------:R-:W-:Y:S04]  /*1d50*/  STL.64 [R1+0xae8], R150 ;  /* 0x000ae89601007387 */ /* 0x000fe80000100a00 */
        /* <DEDUP_REMOVED lines=20> */
[----:B------:R0:W-:Y:S04]  /*1ea0*/  STL.64 [R1+0xa40], R108 ;  /* 0x000a406c01007387 */ /* 0x0001e80000100a00 */
[----:B0-----:R-:W2:Y:S04]  /*1eb0*/  LDL.LU R108, [R1] ;  /* 0x00000000016c7983 */ /* 0x001ea80000300800 */
[----:B------:R-:W2:Y:S04]  /*1ec0*/  LDL.LU R109, [R1+0x4] ;  /* 0x00000400016d7983 */ /* 0x000ea80000300800 */
        /* <DEDUP_REMOVED lines=19> */
[----:B------:R-:W2:Y:S01]  /*2000*/  LDL.LU R129, [R1+0x54] ;  /* 0x0000540001817983 */ /* 0x000ea20000300800 */
        /* <DEDUP_REMOVED lines=19> */
[----:B------:R-:W-:Y:S01]  /*2140*/  UIADD3 UR12, UR8, 0x2, URZ ;  /* 0x00000002080c7890 */ /* 0x000fe2000fffe03f */
[----:B------:R-:W-:Y:S01]  /*2150*/  IMAD.MOV.U32 R143, RZ, RZ, R222 ;  /* 0x000000ffff8f7224 */ /* 0x000fe200078e00de */
[----:B------:R-:W-:Y:S01]  /*2160*/  UIADD3 UR14, UR6, 0x2, URZ ;  /* 0x00000002060e7890 */ /* 0x000fe2000fffe03f */
[----:B------:R-:W-:Y:S01]  /*2170*/  IMAD.MOV.U32 R145, RZ, RZ, R220 ;  /* 0x000000ffff917224 */ /* 0x000fe200078e00dc */
[----:B------:R-:W-:Y:S01]  /*2180*/  MOV R220, R16 ;  /* 0x0000001000dc7202 */ /* 0x000fe20000000f00 */
[----:B------:R-:W-:Y:S01]  /*2190*/  IMAD.MOV.U32 R146, RZ, RZ, R219 ;  /* 0x000000ffff927224 */ /* 0x000fe200078e00db */
[----:B------:R-:W-:Y:S01]  /*21a0*/  UMOV UR13, 0x40000040 ;  /* 0x40000040000d7882 */ /* 0x000fe20000000000 */
[----:B------:R-:W-:Y:S01]  /*21b0*/  IMAD.MOV.U32 R147, RZ, RZ, R218 ;  /* 0x000000ffff937224 */ /* 0x000fe200078e00da */
[----:B------:R-:W-:Y:S01]  /*21c0*/  UMOV UR15, 0x40000040 ;  /* 0x40000040000f7882 */ /* 0x000fe20000000000 */
[----:B------:R-:W-:Y:S01]  /*21d0*/  IMAD.MOV.U32 R149, RZ, RZ, R216 ;  /* 0x000000ffff957224 */ /* 0x000fe200078e00d8 */
[----:B------:R-:W-:Y:S01]  /*21e0*/  MOV R216, R20 ;  /* 0x0000001400d87202 */ /* 0x000fe20000000f00 */
        /* <DEDUP_REMOVED lines=19> */
[----:B------:R-:W-:-:S06]  /*2320*/  IMAD.MOV.U32 R235, RZ, RZ, R0 ;  /* 0x000000ffffeb7224 */ /* 0x000fcc00078e0000 */
[----:B--2---:R-:W-:-:S06]  /*2330*/  WARPGROUP.ARRIVE ;  /* 0x00000000000079c5 */ /* 0x004fcc0000000000 */
[----:B------:R-:W-:Y:S03]  /*2340*/  HGMMA.64x256x8.F32.TF32 R108, gdesc[UR12], R108, gsb0 ;  /* 0x07e000000c6c79f0 */ /* 0x000fe6000800286c */
[----:B------:R-:W-:Y:S02]  /*2350*/  WARPGROUP.DEPBAR.LE gsb0, 0x0 ;  /* 0x00008000000079c5 */ /* 0x000fe40000010000 */
[----:B------:R-:W-:Y:S04]  /*2360*/  STL.64 [R1], R108 ;  /* 0x0000006c01007387 */ /* 0x000fe80000100a00 */
        /* <DEDUP_REMOVED lines=63> */
[----:B0-----:R-:W2:Y:S04]  /*2760*/  LDL.LU R162, [R1+0xaf0] ;  /* 0x000af00001a27983 */ /* 0x001ea80000300800 */
[----:B------:R-:W3:Y:S04]  /*2770*/  LDL.LU.64 R150, [R1+0xae8] ;  /* 0x000ae80001967983 */ /* 0x000ee80000300a00 */
        /* <DEDUP_REMOVED lines=20> */
[----:B------:R-:W3:Y:S01]  /*28c0*/  LDL.LU.64 R108, [R1+0xa40] ;  /* 0x000a4000016c7983 */ /* 0x000ee20000300a00 */
[----:B------:R-:W-:Y:S01]  /*28d0*/  UIADD3 UR12, UR8, 0x402, URZ ;  /* 0x00000402080c7890 */ /* 0x000fe2000fffe03f */
[----:B------:R-:W-:Y:S01]  /*28e0*/  UMOV UR13, 0x40000040 ;  /* 0x40000040000d7882 */ /* 0x000fe20000000000 */
[----:B---3--:R-:W-:-:S07]  /*28f0*/  WARPGROUP.ARRIVE ;  /* 0x00000000000079c5 */ /* 0x008fce0000000000 */
[----:B------:R-:W-:Y:S03]  /*2900*/  HGMMA.64x256x8.F32.TF32 R24, gdesc[UR12], R24, gsb0 ;  /* 0x07e000000c1879f0 */ /* 0x000fe60008002818 */
        /* <DEDUP_REMOVED lines=65> */
[----:B0-----:R-:W3:Y:S04]  /*2d20*/  LDL.LU.64 R24, [R1] ;  /* 0x0000000001187983 */ /* 0x001ee80000300a00 */
        /* <DEDUP_REMOVED lines=63> */
[----:B------:R-:W-:-:S02]  /*3120*/  UIADD3 UR12, UR8, 0x4, URZ ;  /* 0x00000004080c7890 */ /* 0x000fc4000fffe03f */
[----:B------:R-:W-:Y:S01]  /*3130*/  UIADD3 UR14, UR6, 0x4, URZ ;  /* 0x00000004060e7890 */ /* 0x000fe2000fffe03f */
[----:B------:R-:W-:Y:S01]  /*3140*/  UMOV UR13, 0x40000040 ;  /* 0x40000040000d7882 */ /* 0x000fe20000000000 */
[----:B------:R-:W-:Y:S01]  /*3150*/  UMOV UR15, 0x40000040 ;  /* 0x40000040000f7882 */ /* 0x000fe20000000000 */
[----:B---3--:R-:W-:-:S06]  /*3160*/  WARPGROUP.ARRIVE ;  /* 0x00000000000079c5 */ /* 0x008fcc0000000000 */
[----:B------:R-:W-:Y:S03]  /*3170*/  HGMMA.64x256x8.F32.TF32 R24, gdesc[UR12], R24, gsb0 ;  /* 0x07e000000c1879f0 */ /* 0x000fe60008002818 */
        /* <DEDUP_REMOVED lines=41> */
[----:B------:R0:W-:Y:S01]  /*3410*/  STL.64 [R1+0x50], R44 ;  /* 0x0000502c01007387 */ /* 0x0001e20000100a00 */
[----:B------:R-:W-:Y:S01]  /*3420*/  IMAD.MOV.U32 R208, RZ, RZ, R124 ;  /* 0x000000ffffd07224 */ /* 0x000fe200078e007c */
[----:B------:R-:W-:Y:S01]  /*3430*/  MOV R190, R106 ;  /* 0x0000006a00be7202 */ /* 0x000fe20000000f00 */
[----:B------:R-:W-:Y:S01]  /*3440*/  IMAD.MOV.U32 R209, RZ, RZ, R125 ;  /* 0x000000ffffd17224 */ /* 0x000fe200078e007d */
[----:B------:R-:W3:Y:S01]  /*3450*/  LDL.LU.64 R150, [R1+0xa38] ;  /* 0x000a380001967983 */ /* 0x000ee20000300a00 */
        /* <DEDUP_REMOVED lines=60> */
[----:B------:R-:W-:-:S02]  /*3820*/  IMAD.MOV.U32 R167, RZ, RZ, R83 ;  /* 0x000000ffffa77224 */ /* 0x000fc400078e0053 */
[----:B------:R-:W-:Y:S01]  /*3830*/  IMAD.MOV.U32 R164, RZ, RZ, R80 ;  /* 0x000000ffffa47224 */ /* 0x000fe200078e0050 */
[----:B------:R-:W3:Y:S01]  /*3840*/  LDL.LU.64 R118, [R1+0x9b8] ;  /* 0x0009b80001767983 */ /* 0x000ee20000300a00 */
[----:B------:R-:W-:Y:S02]  /*3850*/  IMAD.MOV.U32 R165, RZ, RZ, R81 ;  /* 0x000000ffffa57224 */ /* 0x000fe400078e0051 */
[----:B------:R-:W-:Y:S01]  /*3860*/  IMAD.MOV.U32 R163, RZ, RZ, R79 ;  /* 0x000000ffffa37224 */ /* 0x000fe200078e004f */
[----:B------:R-:W3:Y:S01]  /*3870*/  LDL.LU.64 R116, [R1+0x9b0] ;  /* 0x0009b00001747983 */ /* 0x000ee20000300a00 */
[----:B------:R-:W-:Y:S02]  /*3880*/  IMAD.MOV.U32 R160, RZ, RZ, R76 ;  /* 0x000000ffffa07224 */ /* 0x000fe400078e004c */
        /* <DEDUP_REMOVED lines=58> */
[----:B0-----:R-:W3:Y:S04]  /*3c30*/  LDL.LU.64 R44, [R1+0x890] ;  /* 0x00089000012c7983 */ /* 0x001ee80000300a00 */
        /* <DEDUP_REMOVED lines=11> */
[----:B------:R-:W-:-:S02]  /*3cf0*/  UMOV UR13, 0x40000040 ;  /* 0x40000040000d7882 */ /* 0x000fc40000000000 */
[----:B--2---:R-:W-:Y:S01]  /*3d00*/  STL [R1+0x838], R162 ;  /* 0x000838a201007387 */ /* 0x004fe20000100800 */
[----:B---3--:R-:W-:-:S06]  /*3d10*/  WARPGROUP.ARRIVE ;  /* 0x00000000000079c5 */ /* 0x008fcc0000000000 */
        /* <DEDUP_REMOVED lines=64> */
[----:B------:R-:W-:-:S02]  /*4120*/  IMAD.MOV.U32 R142, RZ, RZ, R223 ;  /* 0x000000ffff8e7224 */ /* 0x000fc400078e00df */
[----:B------:R-:W-:Y:S02]  /*4130*/  IMAD.MOV.U32 R143, RZ, RZ, R222 ;  /* 0x000000ffff8f7224 */ /* 0x000fe400078e00de */
[----:B------:R-:W-:Y:S01]  /*4140*/  IMAD.MOV.U32 R145, RZ, RZ, R220 ;  /* 0x000000ffff917224 */ /* 0x000fe200078e00dc */
[----:B------:R-:W-:Y:S01]  /*4150*/  MOV R220, R16 ;  /* 0x0000001000dc7202 */ /* 0x000fe20000000f00 */
[----:B------:R-:W-:Y:S02]  /*4160*/  IMAD.MOV.U32 R146, RZ, RZ, R219 ;  /* 0x000000ffff927224 */ /* 0x000fe400078e00db */
[----:B------:R-:W-:Y:S02]  /*4170*/  IMAD.MOV.U32 R147, RZ, RZ, R218 ;  /* 0x000000ffff937224 */ /* 0x000fe400078e00da */
        /* <DEDUP_REMOVED lines=21> */
[----:B------:R-:W-:Y:S01]  /*42d0*/  IMAD.MOV.U32 R235, RZ, RZ, R0 ;  /* 0x000000ffffeb7224 */ /* 0x000fe200078e0000 */
[----:B------:R-:W-:Y:S02]  /*42e0*/  UIADD3 UR12, UR8, 0x6, URZ ;  /* 0x00000006080c7890 */ /* 0x000fe4000fffe03f */
[----:B------:R-:W-:Y:S01]  /*42f0*/  UIADD3 UR14, UR6, 0x6, URZ ;  /* 0x00000006060e7890 */ /* 0x000fe2000fffe03f */
[----:B------:R-:W-:Y:S01]  /*4300*/  UMOV UR13, 0x40000040 ;  /* 0x40000040000d7882 */ /* 0x000fe20000000000 */
[----:B------:R-:W-:Y:S01]  /*4310*/  UMOV UR15, 0x40000040 ;  /* 0x40000040000f7882 */ /* 0x000fe20000000000 */
        /* <DEDUP_REMOVED lines=236> */
[----:B------:R-:W-:Y:S01]  /*51e0*/  STL.64 [R1+0x30], R36 ;  /* 0x0000302401007387 */ /* 0x000fe20000100a00 */
[----:B------:R-:W-:-:S03]  /*51f0*/  MOV R2, R150 ;  /* 0x0000009600027202 */ /* 0x000fc60000000f00 */
[----:B------:R-:W-:Y:S01]  /*5200*/  STL.64 [R1+0x38], R38 ;  /* 0x0000382601007387 */ /* 0x000fe20000100a00 */
[----:B------:R-:W-:-:S03]  /*5210*/  IMAD.MOV.U32 R0, RZ, RZ, R151 ;  /* 0x000000ffff007224 */ /* 0x000fc600078e0097 */
[----:B------:R-:W-:Y:S01]  /*5220*/  STL.64 [R1+0x40], R40 ;  /* 0x0000402801007387 */ /* 0x000fe20000100a00 */
[----:B------:R-:W-:-:S03]  /*5230*/  IMAD.MOV.U32 R4, RZ, RZ, R148 ;  /* 0x000000ffff047224 */ /* 0x000fc600078e0094 */
[----:B------:R-:W-:Y:S01]  /*5240*/  STL.64 [R1+0x48], R42 ;  /* 0x0000482a01007387 */ /* 0x000fe20000100a00 */
[----:B------:R-:W-:Y:S01]  /*5250*/  IMAD.MOV.U32 R3, RZ, RZ, R149 ;  /* 0x000000ffff037224 */ /* 0x000fe200078e0095 */
[----:B------:R-:W-:Y:S02]  /*5260*/  MOV R6, R146 ;  /* 0x0000009200067202 */ /* 0x000fe40000000f00 */
[----:B------:R0:W-:Y:S01]  /*5270*/  STL.64 [R1+0x50], R44 ;  /* 0x0000502c01007387 */ /* 0x0001e20000100a00 */
[----:B------:R-:W-:-:S03]  /*5280*/  IMAD.MOV.U32 R5, RZ, RZ, R147 ;  /* 0x000000ffff057224 */ /* 0x000fc600078e0093 */
[----:B------:R-:W3:Y:S01]  /*5290*/  LDL.LU.64 R150, [R1+0x780] ;  /* 0x0007800001967983 */ /* 0x000ee20000300a00 */
[----:B------:R-:W-:Y:S01]  /*52a0*/  IMAD.MOV.U32 R8, RZ, RZ, R144 ;  /* 0x000000ffff087224 */ /* 0x000fe200078e0090 */
[----:B------:R-:W-:Y:S01]  /*52b0*/  MOV R10, R142 ;  /* 0x0000008e000a7202 */ /* 0x000fe20000000f00 */
[----:B------:R-:W-:Y:S01]  /*52c0*/  IMAD.MOV.U32 R7, RZ, RZ, R145 ;  /* 0x000000ffff077224 */ /* 0x000fe200078e0091 */
[----:B------:R-:W3:Y:S01]  /*52d0*/  LDL.LU.64 R148, [R1+0x778] ;  /* 0x0007780001947983 */ /* 0x000ee20000300a00 */
        /* <DEDUP_REMOVED lines=744> */
[----:B------:R-:W-:Y:S02]  /*8160*/  IMAD.MOV.U32 R130, RZ, RZ, R17 ;  /* 0x000000ffff827224 */ /* 0x000fe400078e0011 */
[----:B------:R-:W-:Y:S01]  /*8170*/  IMAD.MOV.U32 R131, RZ, RZ, R16 ;  /* 0x000000ffff837224 */ /* 0x000fe200078e0010 */
[----:B------:R-:W-:Y:S01]  /*8180*/  UIADD3 UR12, UR8, 0x806, URZ ;  /* 0x00000806080c7890 */ /* 0x000fe2000fffe03f */
[----:B------:R-:W-:Y:S01]  /*8190*/  IMAD.MOV.U32 R133, RZ, RZ, R0 ;  /* 0x000000ffff857224 */ /* 0x000fe200078e0000 */
[----:B------:R-:W-:Y:S01]  /*81a0*/  UIADD3 UR14, UR6, 0x806, URZ ;  /* 0x00000806060e7890 */ /* 0x000fe2000fffe03f */
[----:B------:R-:W-:Y:S01]  /*81b0*/  IMAD.MOV.U32 R217, RZ, RZ, R23 ;  /* 0x000000ffffd97224 */ /* 0x000fe200078e0017 */
[----:B------:R-:W-:Y:S01]  /*81c0*/  UMOV UR13, 0x40000040 ;  /* 0x40000040000d7882 */ /* 0x000fe20000000000 */
[----:B------:R-:W-:Y:S01]  /*81d0*/  IMAD.MOV.U32 R218, RZ, RZ, R22 ;  /* 0x000000ffffda7224 */ /* 0x000fe200078e0016 */
[----:B------:R-:W-:Y:S01]  /*81e0*/  UMOV UR15, 0x40000040 ;  /* 0x40000040000f7882 */ /* 0x000fe20000000000 */
[----:B------:R-:W-:Y:S01]  /*81f0*/  IMAD.MOV.U32 R219, RZ, RZ, R21 ;  /* 0x000000ffffdb7224 */ /* 0x000fe200078e0015 */
[----:B------:R0:W5:Y:S01]  /*8200*/  LDL.LU R17, [R1+0x2c8] ;  /* 0x0002c80001117983 */ /* 0x0001620000300800 */
[----:B------:R-:W-:-:S02]  /*8210*/  IMAD.MOV.U32 R221, RZ, RZ, R19 ;  /* 0x000000ffffdd7224 */ /* 0x000fc400078e0013 */
[----:B------:R-:W-:Y:S01]  /*8220*/  IMAD.MOV.U32 R222, RZ, RZ, R18 ;  /* 0x000000ffffde7224 */ /* 0x000fe200078e0012 */
[----:B------:R0:W5:Y:S01]  /*8230*/  LDL.LU R16, [R1+0x2c4] ;  /* 0x0002c40001107983 */ /* 0x0001620000300800 */
[----:B------:R-:W-:Y:S02]  /*8240*/  IMAD.MOV.U32 R223, RZ, RZ, R15 ;  /* 0x000000ffffdf7224 */ /* 0x000fe400078e000f */
[----:B------:R-:W-:Y:S01]  /*8250*/  IMAD.MOV.U32 R225, RZ, RZ, R13 ;  /* 0x000000ffffe17224 */ /* 0x000fe200078e000d */
[----:B------:R0:W5:Y:S01]  /*8260*/  LDL.LU R2, [R1+0x2c0] ;  /* 0x0002c00001027983 */ /* 0x0001620000300800 */
[----:B------:R-:W-:Y:S02]  /*8270*/  IMAD.MOV.U32 R226, RZ, RZ, R12 ;  /* 0x000000ffffe27224 */ /* 0x000fe400078e000c */
[----:B------:R-:W-:Y:S01]  /*8280*/  IMAD.MOV.U32 R227, RZ, RZ, R11 ;  /* 0x000000ffffe37224 */ /* 0x000fe200078e000b */
[----:B------:R0:W5:Y:S01]  /*8290*/  LDL.LU R0, [R1+0x2bc] ;  /* 0x0002bc0001007983 */ /* 0x0001620000300800 */
[----:B------:R-:W-:-:S02]  /*82a0*/  IMAD.MOV.U32 R229, RZ, RZ, R9 ;  /* 0x000000ffffe57224 */ /* 0x000fc400078e0009 */
[----:B------:R-:W-:Y:S02]  /*82b0*/  IMAD.MOV.U32 R230, RZ, RZ, R8 ;  /* 0x000000ffffe67224 */ /* 0x000fe400078e0008 */
[----:B------:R-:W-:Y:S02]  /*82c0*/  IMAD.MOV.U32 R231, RZ, RZ, R7 ;  /* 0x000000ffffe77224 */ /* 0x000fe400078e0007 */
[----:B------:R-:W-:Y:S02]  /*82d0*/  IMAD.MOV.U32 R233, RZ, RZ, R5 ;  /* 0x000000ffffe97224 */ /* 0x000fe400078e0005 */
[----:B------:R-:W-:Y:S02]  /*82e0*/  IMAD.MOV.U32 R234, RZ, RZ, R4 ;  /* 0x000000ffffea7224 */ /* 0x000fe400078e0004 */
        /* <DEDUP_REMOVED lines=68> */
[----:B-1----:R0:W5:Y:S04]  /*8730*/  LDL.LU R162, [R1+0x2b8] ;  /* 0x0002b80001a27983 */ /* 0x0021680000300800 */
[----:B------:R-:W2:Y:S04]  /*8740*/  LDL.LU.64 R150, [R1+0x2b0] ;  /* 0x0002b00001967983 */ /* 0x000ea80000300a00 */
        /* <DEDUP_REMOVED lines=20> */
[----:B------:R-:W2:Y:S01]  /*8890*/  LDL.LU.64 R108, [R1+0x208] ;  /* 0x00020800016c7983 */ /* 0x000ea20000300a00 */
[----:B------:R-:W-:Y:S01]  /*88a0*/  UIADD3 UR12, UR8, 0xc06, URZ ;  /* 0x00000c06080c7890 */ /* 0x000fe2000fffe03f */
[----:B------:R-:W-:Y:S01]  /*88b0*/  UMOV UR13, 0x40000040 ;  /* 0x40000040000d7882 */ /* 0x000fe20000000000 */
[----:B--2---:R-:W-:-:S07]  /*88c0*/  WARPGROUP.ARRIVE ;  /* 0x00000000000079c5 */ /* 0x004fce0000000000 */
[----:B------:R-:W-:Y:S03]  /*88d0*/  HGMMA.64x256x8.F32.TF32 R24, gdesc[UR12], R24, gsb0 ;  /* 0x07e000000c1879f0 */ /* 0x000fe60008002818 */
[----:B------:R-:W-:Y:S02]  /*88e0*/  WARPGROUP.DEPBAR.LE gsb0, 0x0 ;  /* 0x00008000000079c5 */ /* 0x000fe40000010000 */
[----:B0-----:R-:W-:Y:S05]  /*88f0*/  @!P1 BRA `(.L_x_18) ;  /* 0x0000008000ac9947 */ /* 0x001fea0003800000 */
[----:B------:R-:W-:Y:S02]  /*8900*/  UIADD3 UR6, UR37, 0x1, URZ ;  /* 0x0000000125067890 */ /* 0x000fe4000fffe03f */
[----:B------:R-:W-:Y:S02]  /*8910*/  UMOV UR7, UR37 ;  /* 0x0000002500077c82 */ /* 0x000fe40008000000 */
[----:B------:R-:W-:-:S04]  /*8920*/  UISETP.NE.AND UP0, UPT, UR6, 0x4, UPT ;  /* 0x000000040600788c */ /* 0x000fc8000bf05270 */
[----:B------:R-:W-:Y:S02]  /*8930*/  USEL UR9, URZ, 0x1, UP0 ;  /* 0x000000013f097887 */ /* 0x000fe40008000000 */
[----:B------:R-:W-:Y:S02]  /*8940*/  USEL UR6, UR6, URZ, UP0 ;  /* 0x0000003f06067287 */ /* 0x000fe40008000000 */
[----:B------:R-:W-:-:S12]  /*8950*/  ULOP3.LUT UR9, UR36, UR9, URZ, 0x3c, !UPT ;  /* 0x0000000924097292 */ /* 0x000fd8000f8e3c3f */
.L_x_25:
[----:B------:R-:W-:Y:S05]  /*8960*/  @!P0 BRA `(.L_x_19) ;  /* 0x0000000000048947 */ /* 0x000fea0003800000 */
[----:B------:R-:W-:Y:S01]  /*8970*/  BPT.TRAP 0x1 ;  /* 0x000000040000795c */ /* 0x000fe20000300000 */
.L_x_19:
[----:B------:R-:W0:Y:S01]  /*8980*/  S2UR UR10, SR_CgaCtaId ;  /* 0x00000000000a79c3 */ /* 0x000e220000008800 */
[----:B------:R-:W-:Y:S01]  /*8990*/  UMOV UR8, 0x400 ;  /* 0x0000040000087882 */ /* 0x000fe20000000000 */
[----:B------:R-:W-:-:S04]  /*89a0*/  MOV R3, UR9 ;  /* 0x0000000900037c02 */ /* 0x000fc80008000f00 */
[----:B------:R-:W-:Y:S01]  /*89b0*/  SHF.L.U32 R3, R3, 0x1f, RZ ;  /* 0x0000001f03037819 */ /* 0x000fe200000006ff */
[----:B0-----:R-:W-:-:S04]  /*89c0*/  ULEA UR8, UR10, UR8, 0x18 ;  /* 0x000000080a087291 */ /* 0x001fc8000f8ec03f */
[----:B------:R-:W-:-:S09]  /*89d0*/  ULEA UR10, UR6, UR8, 0x3 ;  /* 0x00000008060a7291 */ /* 0x000fd2000f8e183f */
[----:B------:R0:W1:Y:S01]  /*89e0*/  SYNCS.PHASECHK.TRANS64.TRYWAIT P1, [UR10], R3 ;  /* 0x00000003ff0075a7 */ /* 0x000062000802014a */
[----:B------:R-:W-:Y:S05]  /*89f0*/  @!P0 BRA `(.L_x_20) ;  /* 0x0000000000048947 */ /* 0x000fea0003800000 */
[----:B------:R-:W-:Y:S01]  /*8a00*/  BPT.TRAP 0x1 ;  /* 0x000000040000795c */ /* 0x000fe20000300000 */
.L_x_20:
[----:B-1----:R-:W-:Y:S05]  /*8a10*/  @P1 BRA `(.L_x_21) ;  /* 0x0000000000081947 */ /* 0x002fea0003800000 */
[----:B------:R-:W1:Y:S02]  /*8a20*/  SYNCS.PHASECHK.TRANS64.TRYWAIT P1, [UR10], R3 ;  /* 0x00000003ff0075a7 */ /* 0x000e64000802014a */
[----:B-1----:R-:W-:Y:S05]  /*8a30*/  @!P1 BRA `(.L_x_22) ;  /* 0x000001a400249947 */ /* 0x002fea0003800000 */
.L_x_21:
        /* <DEDUP_REMOVED lines=64> */
[----:B--2---:R-:W2:Y:S04]  /*8e40*/  LDL.LU.64 R24, [R1] ;  /* 0x0000000001187983 */ /* 0x004ea80000300a00 */
        /* <DEDUP_REMOVED lines=63> */
[----:B------:R-:W-:-:S02]  /*9240*/  ULEA UR10, UR6, UR4, 0xc ;  /* 0x00000004060a7291 */ /* 0x000fc4000f8e603f */
[----:B------:R-:W-:Y:S01]  /*9250*/  ULEA UR11, UR6, UR5, 0xc ;  /* 0x00000005060b7291 */ /* 0x000fe2000f8e603f */
[----:B-----5:R-:W-:Y:S01]  /*9260*/  STL [R1+0x2c8], R17 ;  /* 0x0002c81101007387 */ /* 0x020fe20000100800 */
[----:B------:R-:W-:Y:S01]  /*9270*/  UMOV UR13, 0x40000040 ;  /* 0x40000040000d7882 */ /* 0x000fe20000000000 */
[----:B------:R-:W-:Y:S02]  /*9280*/  UMOV UR15, 0x40000040 ;  /* 0x40000040000f7882 */ /* 0x000fe40000000000 */
[----:B------:R-:W-:Y:S01]  /*9290*/  UMOV UR12, UR10 ;  /* 0x0000000a000c7c82 */ /* 0x000fe20008000000 */
[----:B------:R-:W-:Y:S01]  /*92a0*/  STL [R1+0x2c4], R16 ;  /* 0x0002c41001007387 */ /* 0x000fe20000100800 */
[----:B------:R-:W-:-:S03]  /*92b0*/  UMOV UR14, UR11 ;  /* 0x0000000b000e7c82 */ /* 0x000fc60008000000 */
[----:B------:R3:W-:Y:S04]  /*92c0*/  STL [R1+0x2c0], R2 ;  /* 0x0002c00201007387 */ /* 0x0007e80000100800 */
[----:B------:R4:W-:Y:S01]  /*92d0*/  STL [R1+0x2bc], R0 ;  /* 0x0002bc0001007387 */ /* 0x0009e20000100800 */
[----:B--2---:R-:W-:-:S06]  /*92e0*/  WARPGROUP.ARRIVE ;  /* 0x00000000000079c5 */ /* 0x004fcc0000000000 */
[----:B------:R-:W-:Y:S03]  /*92f0*/  HGMMA.64x256x8.F32.TF32 R24, gdesc[UR12], R24, gsb0 ;  /* 0x07e000000c1879f0 */ /* 0x000fe60008002818 */
[----:B------:R-:W-:Y:S02]  /*9300*/  WARPGROUP.DEPBAR.LE gsb0, 0x0 ;  /* 0x00008000000079c5 */ /* 0x000fe40000010000 */
[----:B------:R-:W-:Y:S01]  /*9310*/  STL.64 [R1], R24 ;  /* 0x0000001801007387 */ /* 0x000fe20000100a00 */
[----:B---3--:R-:W-:Y:S01]  /*9320*/  IMAD.MOV.U32 R2, RZ, RZ, R150 ;  /* 0x000000ffff027224 */ /* 0x008fe200078e0096 */
[----:B01----:R-:W-:Y:S01]  /*9330*/  MOV R3, R149 ;  /* 0x0000009500037202 */ /* 0x003fe20000000f00 */
[----:B----4-:R-:W-:Y:S01]  /*9340*/  IMAD.MOV.U32 R0, RZ, RZ, R151 ;  /* 0x000000ffff007224 */ /* 0x010fe200078e0097 */
        /* <DEDUP_REMOVED lines=40> */
[----:B------:R-:W2:Y:S01]  /*95d0*/  LDL.LU.64 R150, [R1+0xcf0] ;  /* 0x000cf00001967983 */ /* 0x000ea20000300a00 */
        /* <DEDUP_REMOVED lines=60> */
[----:B------:R-:W-:-:S02]  /*99a0*/  IMAD.MOV.U32 R167, RZ, RZ, R83 ;  /* 0x000000ffffa77224 */ /* 0x000fc400078e0053 */
[----:B------:R-:W-:Y:S01]  /*99b0*/  IMAD.MOV.U32 R164, RZ, RZ, R80 ;  /* 0x000000ffffa47224 */ /* 0x000fe200078e0050 */
[----:B------:R-:W2:Y:S01]  /*99c0*/  LDL.LU.64 R118, [R1+0xc70] ;  /* 0x000c700001767983 */ /* 0x000ea20000300a00 */
[----:B------:R-:W-:Y:S02]  /*99d0*/  IMAD.MOV.U32 R213, RZ, RZ, R78 ;  /* 0x000000ffffd57224 */ /* 0x000fe400078e004e */
[----:B------:R-:W-:Y:S01]  /*99e0*/  IMAD.MOV.U32 R163, RZ, RZ, R79 ;  /* 0x000000ffffa37224 */ /* 0x000fe200078e004f */
[----:B------:R-:W2:Y:S01]  /*99f0*/  LDL.LU.64 R116, [R1+0xc68] ;  /* 0x000c680001747983 */ /* 0x000ea20000300a00 */
[----:B------:R-:W-:Y:S02]  /*9a00*/  IMAD.MOV.U32 R160, RZ, RZ, R76 ;  /* 0x000000ffffa07224 */ /* 0x000fe400078e004c */
        /* <DEDUP_REMOVED lines=58> */
[----:B0-----:R-:W2:Y:S04]  /*9db0*/  LDL.LU.64 R44, [R1+0xb48] ;  /* 0x000b4800012c7983 */ /* 0x001ea80000300a00 */
        /* <DEDUP_REMOVED lines=11> */
[----:B------:R-:W-:-:S02]  /*9e70*/  UMOV UR13, 0x40000040 ;  /* 0x40000040000d7882 */ /* 0x000fc40000000000 */
[----:B------:R-:W-:Y:S01]  /*9e80*/  STL [R1+0xaf0], R162 ;  /* 0x000af0a201007387 */ /* 0x000fe20000100800 */
[----:B--2---:R-:W-:-:S06]  /*9e90*/  WARPGROUP.ARRIVE ;  /* 0x00000000000079c5 */ /* 0x004fcc0000000000 */
        /* <DEDUP_REMOVED lines=333> */
[----:B------:R-:W-:-:S03]  /*b370*/  IMAD.MOV.U32 R2, RZ, RZ, R150 ;  /* 0x000000ffff027224 */ /* 0x000fc600078e0096 */
[----:B------:R-:W-:Y:S01]  /*b380*/  STL.64 [R1+0x38], R38 ;  /* 0x0000382601007387 */ /* 0x000fe20000100a00 */
[----:B------:R-:W-:-:S03]  /*b390*/  IMAD.MOV.U32 R0, RZ, RZ, R151 ;  /* 0x000000ffff007224 */ /* 0x000fc600078e0097 */
[----:B------:R-:W-:Y:S01]  /*b3a0*/  STL.64 [R1+0x40], R40 ;  /* 0x0000402801007387 */ /* 0x000fe20000100a00 */
[----:B------:R-:W-:Y:S01]  /*b3b0*/  IMAD.MOV.U32 R4, RZ, RZ, R148 ;  /* 0x000000ffff047224 */ /* 0x000fe200078e0094 */
[----:B------:R-:W-:Y:S02]  /*b3c0*/  MOV R3, R149 ;  /* 0x0000009500037202 */ /* 0x000fe40000000f00 */
[----:B------:R-:W-:Y:S01]  /*b3d0*/  STL.64 [R1+0x48], R42 ;  /* 0x0000482a01007387 */ /* 0x000fe20000100a00 */
[----:B------:R-:W-:-:S03]  /*b3e0*/  IMAD.MOV.U32 R6, RZ, RZ, R146 ;  /* 0x000000ffff067224 */ /* 0x000fc600078e0092 */
[----:B------:R0:W-:Y:S01]  /*b3f0*/  STL.64 [R1+0x50], R44 ;  /* 0x0000502c01007387 */ /* 0x0001e20000100a00 */
[----:B------:R-:W-:Y:S01]  /*b400*/  IMAD.MOV.U32 R5, RZ, RZ, R147 ;  /* 0x000000ffff057224 */ /* 0x000fe200078e0093 */
[----:B------:R-:W-:Y:S02]  /*b410*/  MOV R7, R145 ;  /* 0x0000009100077202 */ /* 0x000fe40000000f00 */
        /* <DEDUP_REMOVED lines=147> */
[----:B------:R-:W-:Y:S02]  /*bd50*/  IMAD.MOV.U32 R235, RZ, RZ, R46 ;  /* 0x000000ffffeb7224 */ /* 0x000fe400078e002e */
[----:B------:R-:W-:Y:S01]  /*bd60*/  IMAD.MOV.U32 R234, RZ, RZ, R47 ;  /* 0x000000ffffea7224 */ /* 0x000fe200078e002f */
        /* <DEDUP_REMOVED lines=1232> */
[----:B------:R-:W-:Y:S01]  /*10a70*/  BPT.TRAP 0x1 ;  /* 0x000000040000795c */ /* 0x000fe20000300000 */
.L_x_23:
[----:B------:R-:W-:Y:S02]  /*10a80*/  UISETP.GT.U32.AND UP0, UPT, UR38, 0x1, UPT ;  /* 0x000000012600788c */ /* 0x000fe4000bf04070 */
[----:B------:R-:W-:-:S04]  /*10a90*/  ULEA UR8, UR7, UR8, 0x3 ;  /* 0x0000000807087291 */ /* 0x000fc8000f8e183f */
[----:B------:R-:W-:Y:S01]  /*10aa0*/  UIADD3 UR8, UR8, 0x20, URZ ;  /* 0x0000002008087890 */ /* 0x000fe2000fffe03f */
[----:B------:R-:W-:-:S03]  /*10ab0*/  PLOP3.LUT P1, PT, PT, PT, UP0, 0x80, 0x0 ;  /* 0x000000000000781c */ /* 0x000fc60003f2f008 */
[----:B------:R-:W-:-:S09]  /*10ac0*/  UPRMT UR8, URZ, 0x654, UR8 ;  /* 0x000006543f087896 */ /* 0x000fd20008000008 */
[----:B------:R-:W-:Y:S01]  /*10ad0*/  SYNCS.ARRIVE.TRANS64.RED.A1T0 RZ, [UR8], RZ ;  /* 0x000000ffffff79a7 */ /* 0x000fe20008100408 */
[----:B------:R-:W-:Y:S05]  /*10ae0*/  @P1 BRA `(.L_x_24) ;  /* 0x0000000000041947 */ /* 0x000fea0003800000 */
[----:B------:R-:W-:Y:S01]  /*10af0*/  BPT.TRAP 0x1 ;  /* 0x000000040000795c */ /* 0x000fe20000300000 */
.L_x_24:
[----:B------:R-:W-:Y:S01]  /*10b00*/  UIADD3 UR6, UR6, 0x1, URZ ;  /* 0x0000000106067890 */ /* 0x000fe2000fffe03f */
[C---:B-----5:R-:W-:Y:S01]  /*10b10*/  ISETP.GT.AND P1, PT, R0.reuse, 0x1, PT ;  /* 0x000000010000780c */ /* 0x060fe20003f24270 */
[----:B------:R-:W-:Y:S01]  /*10b20*/  UIADD3 UR7, UR7, 0x1, URZ ;  /* 0x0000000107077890 */ /* 0x000fe2000fffe03f */
[----:B------:R-:W-:Y:S01]  /*10b30*/  VIADD R0, R0, 0xffffffff ;  /* 0xffffffff00007836 */ /* 0x000fe20000000000 */
[----:B------:R-:W-:Y:S02]  /*10b40*/  UISETP.NE.AND UP0, UPT, UR6, 0x4, UPT ;  /* 0x000000040600788c */ /* 0x000fe4000bf05270 */
[----:B------:R-:W-:Y:S02]  /*10b50*/  UISETP.NE.AND UP1, UPT, UR7, 0x4, UPT ;  /* 0x000000040700788c */ /* 0x000fe4000bf25270 */
[----:B------:R-:W-:Y:S02]  /*10b60*/  USEL UR8, URZ, 0x1, UP0 ;  /* 0x000000013f087887 */ /* 0x000fe40008000000 */
[----:B------:R-:W-:-:S02]  /*10b70*/  USEL UR6, UR6, URZ, UP0 ;  /* 0x0000003f06067287 */ /* 0x000fc40008000000 */
[----:B------:R-:W-:Y:S02]  /*10b80*/  USEL UR7, UR7, URZ, UP1 ;  /* 0x0000003f07077287 */ /* 0x000fe40008800000 */
[----:B------:R-:W-:Y:S01]  /*10b90*/  ULOP3.LUT UR9, UR9, UR8, URZ, 0x3c, !UPT ;  /* 0x0000000809097292 */ /* 0x000fe2000f8e3c3f */
[----:B------:R-:W-:Y:S11]  /*10ba0*/  @P1 BRA `(.L_x_25) ;  /* 0xffffff7c006c1947 */ /* 0x000ff6000383ffff */
.L_x_18:
[----:B-----5:R-:W0:Y:S02]  /*10bb0*/  LDC R0, c[0x0][0x28c] ;  /* 0x0000a300ff007b82 */ /* 0x020e240000000800 */
[----:B0-----:R-:W-:-:S13]  /*10bc0*/  ISETP.GE.AND P1, PT, R0, 0x1, PT ;  /* 0x000000010000780c */ /* 0x001fda0003f26270 */
[----:B------:R-:W-:Y:S05]  /*10bd0*/  @!P1 BRA `(.L_x_26) ;  /* 0x0000000000449947 */ /* 0x000fea0003800000 */
[----:B------:R-:W-:Y:S05]  /*10be0*/  @!P0 BRA `(.L_x_27) ;  /* 0x0000000000048947 */ /* 0x000fea0003800000 */
[----:B------:R-:W-:Y:S01]  /*10bf0*/  BPT.TRAP 0x1 ;  /* 0x000000040000795c */ /* 0x000fe20000300000 */
.L_x_27:
[----:B------:R-:W0:Y:S01]  /*10c00*/  S2UR UR6, SR_CgaCtaId ;  /* 0x00000000000679c3 */ /* 0x000e220000008800 */
[----:B------:R-:W-:Y:S01]  /*10c10*/  UISETP.LT.AND UP0, UPT, UR43, 0x1, UPT ;  /* 0x000000012b00788c */ /* 0x000fe2000bf01270 */
[----:B------:R-:W-:-:S03]  /*10c20*/  UMOV UR5, 0x400 ;  /* 0x0000040000057882 */ /* 0x000fc60000000000 */
[----:B------:R-:W-:Y:S02]  /*10c30*/  USEL UR4, UR43, 0x1, UP0 ;  /* 0x000000012b047887 */ /* 0x000fe40008000000 */
[----:B------:R-:W-:Y:S02]  /*10c40*/  UISETP.GT.U32.AND UP0, UPT, UR38, 0x1, UPT ;  /* 0x000000012600788c */ /* 0x000fe4000bf04070 */
[----:B------:R-:W-:-:S04]  /*10c50*/  UIADD3 UR4, UR37, UR43, -UR4 ;  /* 0x0000002b25047290 */ /* 0x000fc8000fffe804 */
[----:B------:R-:W-:Y:S01]  /*10c60*/  USHF.L.U32 UR4, UR4, 0x3, URZ ;  /* 0x0000000304047899 */ /* 0x000fe2000800063f */
[----:B------:R-:W-:-:S03]  /*10c70*/  PLOP3.LUT P0, PT, PT, PT, UP0, 0x80, 0x0 ;  /* 0x000000000000781c */ /* 0x000fc60003f0f008 */
[----:B------:R-:W-:Y:S02]  /*10c80*/  ULOP3.LUT UR4, UR4, 0x18, URZ, 0xc0, !UPT ;  /* 0x0000001804047892 */ /* 0x000fe4000f8ec03f */
[----:B0-----:R-:W-:-:S04]  /*10c90*/  ULEA UR5, UR6, UR5, 0x18 ;  /* 0x0000000506057291 */ /* 0x001fc8000f8ec03f */
[----:B------:R-:W-:-:S04]  /*10ca0*/  UIADD3 UR4, UR5, 0x20, UR4 ;  /* 0x0000002005047890 */ /* 0x000fc8000fffe004 */
[----:B------:R-:W-:-:S09]  /*10cb0*/  UPRMT UR4, URZ, 0x654, UR4 ;  /* 0x000006543f047896 */ /* 0x000fd20008000004 */
[----:B------:R-:W-:Y:S01]  /*10cc0*/  SYNCS.ARRIVE.TRANS64.RED.A1T0 RZ, [UR4], RZ ;  /* 0x000000ffffff79a7 */ /* 0x000fe20008100404 */
[----:B------:R-:W-:Y:S05]  /*10cd0*/  @P0 BRA `(.L_x_26) ;  /* 0x0000000000040947 */ /* 0x000fea0003800000 */
[----:B------:R-:W-:Y:S01]  /*10ce0*/  BPT.TRAP 0x1 ;  /* 0x000000040000795c */ /* 0x000fe20000300000 */
.L_x_26:
[----:B------:R-:W0:Y:S01]  /*10cf0*/  S2R R8, SR_TID.X ;  /* 0x0000000000087919 */ /* 0x000e220000002100 */
[----:B------:R-:W-:Y:S01]  /*10d00*/  MOV R19, 0x6540 ;  /* 0x0000654000137802 */ /* 0x000fe20000000f00 */
[----:B------:R-:W-:Y:S01]  /*10d10*/  USHF.R.S32.HI UR10, URZ, 0x1f, UR42 ;  /* 0x0000001f3f0a7899 */ /* 0x000fe2000801142a */
[----:B------:R-:W-:Y:S01]  /*10d20*/  LOP3.LUT R4, R162, 0x1, RZ, 0xc0, !PT ;  /* 0x00000001a2047812 */ /* 0x000fe200078ec0ff */
[----:B------:R-:W-:Y:S01]  /*10d30*/  ULDC.64 UR8, c[0x0][0x5d0] ;  /* 0x0001740000087ab9 */ /* 0x000fe20000000a00 */
[----:B------:R-:W-:Y:S01]  /*10d40*/  UIADD3 UR37, UR43, UR37, URZ ;  /* 0x000000252b257290 */ /* 0x000fe2000fffe03f */
[----:B------:R-:W-:Y:S01]  /*10d50*/  IMAD.U32 R6, RZ, RZ, UR8 ;  /* 0x00000008ff067e24 */ /* 0x000fe2000f8e00ff */
[----:B------:R-:W-:Y:S01]  /*10d60*/  UIMAD UR4, UR10, UR8, URZ ;  /* 0x000000080a0472a4 */ /* 0x000fe2000f8e023f */
[----:B------:R-:W-:Y:S01]  /*10d70*/  IMAD.SHL.U32 R3, R4, 0x40, RZ ;  /* 0x0000004004037824 */ /* 0x000fe200078e00ff */
[----:B------:R-:W-:Y:S02]  /*10d80*/  UIMAD.WIDE UR6, UR40, 0x100, URZ ;  /* 0x00000100280678a5 */ /* 0x000fe4000f8e023f */
[----:B------:R-:W-:Y:S01]  /*10d90*/  UIMAD UR4, UR42, UR9, UR4 ;  /* 0x000000092a0472a4 */ /* 0x000fe2000f8e0204 */
[----:B------:R-:W-:Y:S01]  /*10da0*/  ULDC UR8, c[0x0][0x288] ;  /* 0x0000a20000087ab9 */ /* 0x000fe20000000800 */
[----:B------:R-:W-:Y:S01]  /*10db0*/  USHF.L.U32 UR40, UR40, 0x8, URZ ;  /* 0x0000000828287899 */ /* 0x000fe2000800063f */
[----:B------:R-:W-:Y:S01]  /*10dc0*/  ULDC UR5, c[0x0][0x284] ;  /* 0x0000a10000057ab9 */ /* 0x000fe20000000800 */
[----:B------:R-:W-:Y:S01]  /*10dd0*/  UISETP.GT.U32.AND UP0, UPT, UR37, 0x3, UPT ;  /* 0x000000032500788c */ /* 0x000fe2000bf04070 */
[----:B------:R-:W-:-:S03]  /*10de0*/  IMAD.U32 R158, RZ, RZ, UR5 ;  /* 0x00000005ff9e7e24 */ /* 0x000fc6000f8e00ff */
[----:B------:R-:W-:Y:S01]  /*10df0*/  UISETP.LT.U32.AND UP0, UPT, UR43, 0x4, UP0 ;  /* 0x000000042b00788c */ /* 0x000fe20008701070 */
[C---:B0-----:R-:W-:Y:S01]  /*10e00*/  IMAD.SHL.U32 R18, R8.reuse, 0x2, RZ ;  /* 0x0000000208127824 */ /* 0x041fe200078e00ff */
[----:B------:R-:W-:Y:S02]  /*10e10*/  SHF.R.U32.HI R0, RZ, 0x2, R8 ;  /* 0x00000002ff007819 */ /* 0x000fe40000011608 */
[----:B------:R-:W-:Y:S02]  /*10e20*/  LOP3.LUT R5, R8, 0x60, RZ, 0xc0, !PT ;  /* 0x0000006008057812 */ /* 0x000fe400078ec0ff */
[----:B------:R-:W-:Y:S02]  /*10e30*/  LOP3.LUT R18, R18, 0x6, RZ, 0xc0, !PT ;  /* 0x0000000612127812 */ /* 0x000fe400078ec0ff */
[----:B------:R-:W-:Y:S02]  /*10e40*/  LOP3.LUT R0, R0, 0x7, RZ, 0xc0, !PT ;  /* 0x0000000700007812 */ /* 0x000fe400078ec0ff */
[----:B------:R-:W-:Y:S01]  /*10e50*/  PRMT R18, R18, R19, UR41 ;  /* 0x0000002912127e16 */ /* 0x000fe20008000013 */
[----:B------:R-:W-:Y:S01]  /*10e60*/  USHF.L.U32 UR41, UR41, 0x8, URZ ;  /* 0x0000000829297899 */ /* 0x000fe2000800063f */
[----:B------:R-:W-:-:S02]  /*10e70*/  SHF.R.U32.HI R5, RZ, 0x1, R5 ;  /* 0x00000001ff057819 */ /* 0x000fc40000011605 */
[----:B------:R-:W-:Y:S01]  /*10e80*/  SHF.R.S32.HI R19, RZ, 0x1f, R18 ;  /* 0x0000001fff137819 */ /* 0x000fe20000011412 */
[----:B------:R-:W-:Y:S01]  /*10e90*/  UISETP.GE.AND UP1, UPT, UR41, UR8, UPT ;  /* 0x000000082900728c */ /* 0x000fe2000bf26270 */
[--C-:B------:R-:W-:Y:S02]  /*10ea0*/  LOP3.LUT R3, R3, 0x40, R0.reuse, 0xe2, !PT ;  /* 0x0000004003037812 */ /* 0x100fe400078ee200 */
[----:B------:R-:W-:Y:S01]  /*10eb0*/  IADD3 R0, RZ, -R5, -R0 ;  /* 0x80000005ff007210 */ /* 0x000fe20007ffe800 */
[----:B------:R-:W-:Y:S01]  /*10ec0*/  IMAD.WIDE.U32 R6, R6, UR42, R18 ;  /* 0x0000002a06067c25 */ /* 0x000fe2000f8e0012 */
[----:B------:R-:W-:Y:S01]  /*10ed0*/  UISETP.GE.OR UP1, UPT, UR40, UR5, UP1 ;  /* 0x000000052800728c */ /* 0x000fe20008f26670 */
[----:B------:R-:W-:Y:S01]  /*10ee0*/  LOP3.LUT R3, R3, UR6, R5, 0xfe, !PT ;  /* 0x0000000603037c12 */ /* 0x000fe2000f8efe05 */
[----:B------:R-:W-:Y:S01]  /*10ef0*/  USEL UR5, URZ, 0x1, !UP0 ;  /* 0x000000013f057887 */ /* 0x000fe2000c000000 */
[----:B------:R-:W-:Y:S01]  /*10f00*/  VIADD R7, R7, UR4 ;  /* 0x0000000407077c36 */ /* 0x000fe20008000000 */
[----:B------:R-:W-:Y:S01]  /*10f10*/  USHF.R.U32.HI UR4, URZ, 0x2, UR37 ;  /* 0x000000023f047899 */ /* 0x000fe20008011625 */
[----:B------:R-:W-:Y:S01]  /*10f20*/  IMAD R0, R4, -0x40, R0 ;  /* 0xffffffc004007824 */ /* 0x000fe200078e0200 */
[----:B------:R-:W-:Y:S01]  /*10f30*/  PLOP3.LUT P0, PT, PT, PT, UP1, 0x80, 0x0 ;  /* 0x000000000000781c */ /* 0x000fe20003f0f018 */
[----:B------:R-:W-:Y:S01]  /*10f40*/  ULOP3.LUT UR37, UR37, 0x3, URZ, 0xc0, !UPT ;  /* 0x0000000325257892 */ /* 0x000fe2000f8ec03f */
[----:B------:R-:W-:Y:S01]  /*10f50*/  MOV R4, 0xfffffffe ;  /* 0xfffffffe00047802 */ /* 0x000fe20000000f00 */
[----:B------:R-:W-:Y:S01]  /*10f60*/  ULOP3.LUT UR4, UR4, 0x1, URZ, 0xc0, !UPT ;  /* 0x0000000104047892 */ /* 0x000fe2000f8ec03f */
[----:B------:R-:W-:Y:S01]  /*10f70*/  IADD3 R158, R158, -UR40, R0 ;  /* 0x800000289e9e7c10 */ /* 0x000fe2000fffe000 */
[----:B------:R-:W-:Y:S01]  /*10f80*/  UMOV UR40, 0xffffffff ;  /* 0xffffffff00287882 */ /* 0x000fe20000000000 */
[----:B------:R-:W-:Y:S01]  /*10f90*/  LOP3.LUT R0, R8, 0x3, RZ, 0xc0, !PT ;  /* 0x0000000308007812 */ /* 0x000fe200078ec0ff */
[----:B------:R-:W-:-:S04]  /*10fa0*/  UISETP.NE.U32.AND UP2, UPT, UR4, 0x1, UPT ;  /* 0x000000010400788c */ /* 0x000fc8000bf45070 */
[----:B------:R-:W-:Y:S01]  /*10fb0*/  UISETP.GT.U32.AND UP2, UPT, UR43, 0x3, !UP2 ;  /* 0x000000032b00788c */ /* 0x000fe2000d744070 */
[----:B------:R-:W-:-:S03]  /*10fc0*/  IMAD R0, R0, R4, UR8 ;  /* 0x0000000800007e24 */ /* 0x000fc6000f8e0204 */
[----:B------:R-:W-:Y:S01]  /*10fd0*/  USEL UR4, URZ, 0x1, !UP2 ;  /* 0x000000013f047887 */ /* 0x000fe2000d000000 */
[----:B------:R-:W-:-:S03]  /*10fe0*/  VIADD R0, R0, -UR41 ;  /* 0x8000002900007c36 */ /* 0x000fc60008000000 */
[----:B------:R-:W-:Y:S01]  /*10ff0*/  ULOP3.LUT UR36, UR4, UR36, UR5, 0x96, !UPT ;  /* 0x0000002404247292 */ /* 0x000fe2000f8e9605 */
[----:B------:R-:W-:Y:S11]  /*11000*/  @P0 BRA `(.L_x_28) ;  /* 0x000000fc00a80947 */ /* 0x000ff60003800000 */
[----:B------:R-:W-:Y:S01]  /*11010*/  FSETP.NEU.AND P0, PT, R16, RZ, PT ;  /* 0x000000ff1000720b */ /* 0x000fe20003f0d000 */
[----:B------:R-:W-:Y:S01]  /*11020*/  ULDC.64 UR8, c[0x0][0x5c8] ;  /* 0x0001720000087ab9 */ /* 0x000fe20000000a00 */
[----:B------:R-:W-:Y:S01]  /*11030*/  ISETP.GT.AND P3, PT, R158, RZ, PT ;  /* 0x000000ff9e00720c */ /* 0x000fe20003f64270 */
[----:B------:R-:W-:Y:S01]  /*11040*/  UIMAD UR4, UR7, UR8, URZ ;  /* 0x00000008070472a4 */ /* 0x000fe2000f8e023f */
[----:B------:R-:W-:Y:S01]  /*11050*/  IMAD.U32 R10, RZ, RZ, UR9 ;  /* 0x00000009ff0a7e24 */ /* 0x000fe2000f8e00ff */
[----:B------:R-:W-:Y:S01]  /*11060*/  BSSY B0, `(.L_x_28) ;  /* 0x0000fe4000007945 */ /* 0x000fe20003800000 */
[----:B------:R-:W-:Y:S01]  /*11070*/  IMAD.WIDE.U32 R6, R3, UR8, R6 ;  /* 0x0000000803067c25 */ /* 0x000fe2000f8e0006 */
[----:B------:R-:W-:-:S03]  /*11080*/  ISETP.GT.AND P1, PT, R0, RZ, P3 ;  /* 0x000000ff0000720c */ /* 0x000fc60001f24270 */
[----:B------:R-:W-:-:S04]  /*11090*/  IMAD R10, R3, R10, UR4 ;  /* 0x00000004030a7e24 */ /* 0x000fc8000f8e020a */
[----:B------:R-:W-:Y:S01]  /*110a0*/  IMAD.IADD R10, R7, 0x1, R10 ;  /* 0x00000001070a7824 */ /* 0x000fe200078e020a */
[----:B------:R-:W-:Y:S06]  /*110b0*/  @!P0 BRA `(.L_x_29) ;  /* 0x000000ac00448947 */ /* 0x000fec0003800000 */
[----:B------:R-:W0:Y:S01]  /*110c0*/  LDC.64 R22, c[0x0][0x5b8] ;  /* 0x00016e00ff167b82 */ /* 0x000e220000000a00 */
[----:B------:R-:W2:Y:S01]  /*110d0*/  LDL.LU R11, [R1] ;  /* 0x00000000010b7983 */ /* 0x000ea20000300800 */
[----:B------:R-:W-:-:S06]  /*110e0*/  ULDC.64 UR4, c[0x0][0x5c0] ;  /* 0x0001700000047ab9 */ /* 0x000fcc0000000a00 */
[----:B------:R-:W1:Y:S08]  /*110f0*/  LDC.64 R14, c[0x0][0x5b0] ;  /* 0x00016c00ff0e7b82 */ /* 0x000e700000000a00 */
[----:B------:R-:W3:Y:S01]  /*11100*/  LDC.64 R12, c[0x0][0x5a8] ;  /* 0x00016a00ff0c7b82 */ /* 0x000ee20000000a00 */
[C---:B0-----:R-:W-:Y:S02]  /*11110*/  IMAD R159, R22.reuse, UR10, RZ ;  /* 0x0000000a169f7c24 */ /* 0x041fe4000f8e02ff */
[----:B------:R-:W-:-:S04]  /*11120*/  IMAD.WIDE.U32 R152, R22, UR42, R18 ;  /* 0x0000002a16987c25 */ /* 0x000fc8000f8e0012 */
[----:B------:R-:W-:Y:S02]  /*11130*/  IMAD R159, R23, UR42, R159 ;  /* 0x0000002a179f7c24 */ /* 0x000fe4000f8e029f */
[----:B-1----:R-:W-:Y:S02]  /*11140*/  IMAD R156, R14, UR7, RZ ;  /* 0x000000070e9c7c24 */ /* 0x002fe4000f8e02ff */
[----:B------:R-:W-:Y:S01]  /*11150*/  IMAD.MOV.U32 R20, RZ, RZ, R152 ;  /* 0x000000ffff147224 */ /* 0x000fe200078e0098 */
[----:B------:R-:W-:Y:S01]  /*11160*/  IADD3 R21, R153, R159, RZ ;  /* 0x0000009f99157210 */ /* 0x000fe20007ffe0ff */
[C---:B------:R-:W-:Y:S02]  /*11170*/  IMAD R156, R3.reuse, R15, R156 ;  /* 0x0000000f039c7224 */ /* 0x040fe400078e029c */
[----:B------:R-:W-:-:S04]  /*11180*/  IMAD.WIDE.U32 R4, R3, R14, R20 ;  /* 0x0000000e03047225 */ /* 0x000fc800078e0014 */
[----:B------:R-:W-:Y:S01]  /*11190*/  IMAD.IADD R5, R5, 0x1, R156 ;  /* 0x0000000105057824 */ /* 0x000fe200078e029c */
[----:B---3--:R-:W-:-:S04]  /*111a0*/  LEA R8, P0, R4, R12, 0x2 ;  /* 0x0000000c04087211 */ /* 0x008fc800078010ff */
[----:B------:R-:W-:-:S05]  /*111b0*/  LEA.HI.X R9, R4, R13, R5, 0x2, P0 ;  /* 0x0000000d04097211 */ /* 0x000fca00000f1405 */
[----:B------:R-:W3:Y:S01]  /*111c0*/  @P1 LDG.E.LTC128B R23, desc[UR44][R8.64] ;  /* 0x0000002c08171981 */ /* 0x000ee2000c1e1920 */
[C---:B------:R-:W-:Y:S01]  /*111d0*/  LEA R4, P0, R6.reuse, UR4, 0x2 ;  /* 0x0000000406047c11 */ /* 0x040fe2000f8010ff */
[----:B------:R-:W-:Y:S03]  /*111e0*/  BSSY B1, `(.L_x_30) ;  /* 0x0000010000017945 */ /* 0x000fe60003800000 */
[----:B------:R-:W-:Y:S02]  /*111f0*/  LEA.HI.X R5, R6, UR5, R10, 0x2, P0 ;  /* 0x0000000506057c11 */ /* 0x000fe400080f140a */
[----:B---3--:R-:W-:-:S05]  /*11200*/  LOP3.LUT R7, R23, 0xffffe000, RZ, 0xc0, !PT ;  /* 0xffffe00017077812 */ /* 0x008fca00078ec0ff */
[----:B------:R-:W-:-:S04]  /*11210*/  FMUL R7, R7, R16 ;  /* 0x0000001007077220 */ /* 0x000fc80000400000 */
[----:B--2---:R-:W-:-:S05]  /*11220*/  FFMA R7, R11, R2, R7 ;  /* 0x000000020b077223 */ /* 0x004fca0000000007 */
[----:B------:R-:W-:-:S05]  /*11230*/  F2FP.TF32.F32.PACK_B R7, R7 ;  /* 0x00000007ff07723e */ /* 0x000fca00024050ff */
[----:B------:R0:W-:Y:S02]  /*11240*/  @P1 STG.E desc[UR44][R4.64], R7 ;  /* 0x0000000704001986 */ /* 0x0001e4000c10192c */
[----:B0-----:R-:W-:-:S04]  /*11250*/  IMAD.WIDE.U32 R6, R3, R14, R18 ;  /* 0x0000000e03067225 */ /* 0x001fc800078e0012 */
[----:B------:R-:W-:Y:S02]  /*11260*/  IMAD.IADD R7, R156, 0x1, R7 ;  /* 0x000000019c077824 */ /* 0x000fe400078e0207 */
[----:B------:R-:W-:-:S05]  /*11270*/  IMAD.WIDE.U32 R6, R22, UR42, R6 ;  /* 0x0000002a16067c25 */ /* 0x000fca000f8e0006 */
[----:B------:R-:W-:Y:S02]  /*11280*/  IADD3 R7, R159, R7, RZ ;  /* 0x000000079f077210 */ /* 0x000fe40007ffe0ff */
[----:B------:R-:W-:-:S04]  /*11290*/  LEA R10, P0, R6, R12, 0x2 ;  /* 0x0000000c060a7211 */ /* 0x000fc800078010ff */
[----:B------:R-:W-:Y:S02]  /*112a0*/  LEA.HI.X R11, R6, R13, R7, 0x2, P0 ;  /* 0x0000000d060b7211 */ /* 0x000fe400000f1407 */
[----:B------:R-:W-:-:S13]  /*112b0*/  ISETP.GT.AND P0, PT, R0, 0x1, P3 ;  /* 0x000000010000780c */ /* 0x000fda0001f04270 */
[----:B------:R-:W-:Y:S05]  /*112c0*/  @!P0 BRA `(.L_x_31) ;  /* 0x0000000000048947 */ /* 0x000fea0003800000 */
[----:B------:R0:W5:Y:S02]  /*112d0*/  LDG.E.LTC128B R23, desc[UR44][R10.64+0x4] ;  /* 0x0000042c0a177981 */ /* 0x000164000c1e1920 */
.L_x_31:
[----:B------:R-:W-:Y:S05]  /*112e0*/  BSYNC B1 ;  /* 0x0000000000017941 */ /* 0x000fea0003800000 */
.L_x_30:
[----:B------:R-:W2:Y:S01]  /*112f0*/  LDL.LU R7, [R1+0x4] ;  /* 0x0000040001077983 */ /* 0x000ea20000300800 */
[----:B-----5:R-:W-:Y:S01]  /*11300*/  LOP3.LUT R6, R23, 0xffffe000, RZ, 0xc0, !PT ;  /* 0xffffe00017067812 */ /* 0x020fe200078ec0ff */
[C---:B------:R-:W-:Y:S01]  /*11310*/  IMAD.SHL.U32 R154, R14.reuse, 0x8, RZ ;  /* 0x000000080e9a7824 */ /* 0x040fe200078e00ff */
[----:B------:R-:W-:Y:S01]  /*11320*/  SHF.L.U64.HI R155, R14, 0x3, R15 ;  /* 0x000000030e9b7819 */ /* 0x000fe2000001020f */
[----:B------:R-:W3:Y:S02]  /*11330*/  LDL.LU R157, [R1+0x8] ;  /* 0x00000800019d7983 */ /* 0x000ee40000300800 */
[----:B------:R-:W-:-:S04]  /*11340*/  FMUL R6, R6, R16 ;  /* 0x0000001006067220 */ /* 0x000fc80000400000 */
[----:B--2---:R-:W-:-:S05]  /*11350*/  FFMA R6, R7, R2, R6 ;  /* 0x0000000207067223 */ /* 0x004fca0000000006 */
[----:B------:R-:W-:-:S05]  /*11360*/  F2FP.TF32.F32.PACK_B R6, R6 ;  /* 0x00000006ff06723e */ /* 0x000fca00024050ff */
[----:B------:R1:W-:Y:S01]  /*11370*/  @P0 STG.E desc[UR44][R4.64+0x4], R6 ;  /* 0x0000040604000986 */ /* 0x0003e2000c10192c */
[----:B------:R-:W-:-:S04]  /*11380*/  ISETP.GT.AND P0, PT, R158, 0x8, PT ;  /* 0x000000089e00780c */ /* 0x000fc80003f04270 */
[----:B------:R-:W-:Y:S01]  /*11390*/  ISETP.GT.AND P1, PT, R0, RZ, P0 ;  /* 0x000000ff0000720c */ /* 0x000fe20000724270 */
[----:B-1----:R-:W-:-:S04]  /*113a0*/  IMAD.WIDE.U32 R6, R3, R14, R154 ;  /* 0x0000000e03067225 */ /* 0x002fc800078e009a */
[----:B------:R-:W-:Y:S01]  /*113b0*/  IMAD.IADD R156, R156, 0x1, R7 ;  /* 0x000000019c9c7824 */ /* 0x000fe200078e0207 */
[----:B------:R-:W-:-:S05]  /*113c0*/  IADD3 R7, P2, R152, R6, RZ ;  /* 0x0000000698077210 */ /* 0x000fca0007f5e0ff */
[----:B------:R-:W-:Y:S01]  /*113d0*/  IMAD.X R9, R156, 0x1, R21, P2 ;  /* 0x000000019c097824 */ /* 0x000fe200010e0615 */
[----:B------:R-:W-:-:S04]  /*113e0*/  LEA R8, P2, R7, R12, 0x2 ;  /* 0x0000000c07087211 */ /* 0x000fc800078410ff */
[----:B------:R-:W-:-:S05]  /*113f0*/  LEA.HI.X R9, R7, R13, R9, 0x2, P2 ;  /* 0x0000000d07097211 */ /* 0x000fca00010f1409 */
[----:B------:R1:W2:Y:S01]  /*11400*/  @P1 LDG.E.LTC128B R23, desc[UR44][R8.64] ;  /* 0x0000002c08171981 */ /* 0x0002a2000c1e1920 */
[----:B------:R-:W-:Y:S01]  /*11410*/  IADD3 R6, P2, R18, R6, RZ ;  /* 0x0000000612067210 */ /* 0x000fe20007f5e0ff */
[----:B------:R-:W-:Y:S01]  /*11420*/  IMAD.U32 R161, RZ, RZ, UR8 ;  /* 0x00000008ffa17e24 */ /* 0x000fe2000f8e00ff */
[----:B------:R-:W-:Y:S01]  /*11430*/  ISETP.GT.AND P4, PT, R0, 0x1, P0 ;  /* 0x000000010000780c */ /* 0x000fe20000784270 */
[----:B------:R-:W-:Y:S01]  /*11440*/  IMAD.U32 R160, RZ, RZ, UR9 ;  /* 0x00000009ffa07e24 */ /* 0x000fe2000f8e00ff */
[----:B------:R-:W-:Y:S01]  /*11450*/  IADD3.X R7, R19, R156, RZ, P2, !PT ;  /* 0x0000009c13077210 */ /* 0x000fe200017fe4ff */
[----:B------:R-:W-:Y:S01]  /*11460*/  IMAD.SHL.U32 R161, R161, 0x20, RZ ;  /* 0x00000020a1a17824 */ /* 0x000fe200078e00ff */
[----:B------:R-:W-:Y:S01]  /*11470*/  BSSY B1, `(.L_x_32) ;  /* 0x0000010000017945 */ /* 0x000fe20003800000 */
[----:B------:R-:W-:-:S04]  /*11480*/  IMAD.WIDE.U32 R6, R22, UR42, R6 ;  /* 0x0000002a16067c25 */ /* 0x000fc8000f8e0006 */
[----:B------:R-:W-:Y:S01]  /*11490*/  IMAD.IADD R7, R159, 0x1, R7 ;  /* 0x000000019f077824 */ /* 0x000fe200078e0207 */
[----:B-1----:R-:W-:-:S04]  /*114a0*/  LEA R8, P2, R6, R12, 0x2 ;  /* 0x0000000c06087211 */ /* 0x002fc800078410ff */
[----:B------:R-:W-:Y:S02]  /*114b0*/  LEA.HI.X R9, R6, R13, R7, 0x2, P2 ;  /* 0x0000000d06097211 */ /* 0x000fe400010f1407 */
[----:B------:R-:W-:-:S04]  /*114c0*/  MOV R6, UR8 ;  /* 0x0000000800067c02 */ /* 0x000fc80008000f00 */
[----:B------:R-:W-:Y:S02]  /*114d0*/  SHF.L.U64.HI R160, R6, 0x5, R160 ;  /* 0x0000000506a07819 */ /* 0x000fe400000102a0 */
[----:B------:R-:W-:-:S05]  /*114e0*/  IADD3 R6, P2, R161, R4, RZ ;  /* 0x00000004a1067210 */ /* 0x000fca0007f5e0ff */
[----:B------:R-:W-:Y:S01]  /*114f0*/  IMAD.X R7, R160, 0x1, R5, P2 ;  /* 0x00000001a0077824 */ /* 0x000fe200010e0605 */
[----:B--2---:R-:W-:-:S05]  /*11500*/  LOP3.LUT R156, R23, 0xffffe000, RZ, 0xc0, !PT ;  /* 0xffffe000179c7812 */ /* 0x004fca00078ec0ff */
[----:B------:R-:W-:-:S04]  /*11510*/  FMUL R156, R156, R16 ;  /* 0x000000109c9c7220 */ /* 0x000fc80000400000 */
[----:B---3--:R-:W-:-:S05]  /*11520*/  FFMA R156, R157, R2, R156 ;  /* 0x000000029d9c7223 */ /* 0x008fca000000009c */
[----:B------:R-:W-:-:S05]  /*11530*/  F2FP.TF32.F32.PACK_B R156, R156 ;  /* 0x0000009cff9c723e */ /* 0x000fca00024050ff */
[----:B------:R1:W-:Y:S01]  /*11540*/  @P1 STG.E desc[UR44][R6.64], R156 ;  /* 0x0000009c06001986 */ /* 0x0003e2000c10192c */
[----:B------:R-:W-:Y:S05]  /*11550*/  @!P4 BRA `(.L_x_33) ;  /* 0x000000000004c947 */ /* 0x000fea0003800000 */
[----:B------:R2:W5:Y:S02]  /*11560*/  LDG.E.LTC128B R23, desc[UR44][R8.64+0x4] ;  /* 0x0000042c08177981 */ /* 0x000564000c1e1920 */
.L_x_33:
[----:B------:R-:W-:Y:S05]  /*11570*/  BSYNC B1 ;  /* 0x0000000000017941 */ /* 0x000fea0003800000 */
.L_x_32:
[----:B------:R-:W3:Y:S01]  /*11580*/  LDL.LU R157, [R1+0xc] ;  /* 0x00000c00019d7983 */ /* 0x000ee20000300800 */
[----:B-1---5:R-:W-:Y:S01]  /*11590*/  LOP3.LUT R156, R23, 0xffffe000, RZ, 0xc0, !PT ;  /* 0xffffe000179c7812 */ /* 0x022fe200078ec0ff */
[----:B------:R-:W-:Y:S01]  /*115a0*/  BSSY B1, `(.L_x_34) ;  /* 0x0000009000017945 */ /* 0x000fe20003800000 */
[----:B------:R-:W-:-:S03]  /*115b0*/  ISETP.GT.AND P1, PT, R0, 0x8, P3 ;  /* 0x000000080000780c */ /* 0x000fc60001f24270 */
[----:B------:R-:W-:-:S04]  /*115c0*/  FMUL R156, R156, R16 ;  /* 0x000000109c9c7220 */ /* 0x000fc80000400000 */
[----:B---3--:R-:W-:-:S05]  /*115d0*/  FFMA R156, R157, R2, R156 ;  /* 0x000000029d9c7223 */ /* 0x008fca000000009c */
[----:B------:R-:W-:-:S05]  /*115e0*/  F2FP.TF32.F32.PACK_B R156, R156 ;  /* 0x0000009cff9c723e */ /* 0x000fca00024050ff */
[----:B------:R1:W-:Y:S02]  /*115f0*/  @P4 STG.E desc[UR44][R6.64+0x4], R156 ;  /* 0x0000049c06004986 */ /* 0x0003e4000c10192c */
[----:B-1----:R-:W-:Y:S01]  /*11600*/  IMAD.MOV.U32 R156, RZ, RZ, R23 ;  /* 0x000000ffff9c7224 */ /* 0x002fe200078e0017 */
[----:B------:R-:W-:Y:S06]  /*11610*/  @!P1 BRA `(.L_x_35) ;  /* 0x0000000000049947 */ /* 0x000fec0003800000 */
[----:B------:R1:W5:Y:S02]  /*11620*/  LDG.E.LTC128B R156, desc[UR44][R10.64+0x20] ;  /* 0x0000202c0a9c7981 */ /* 0x000364000c1e1920 */
.L_x_35:
[----:B------:R-:W-:Y:S05]  /*11630*/  BSYNC B1 ;  /* 0x0000000000017941 */ /* 0x000fea0003800000 */
.L_x_34:
[----:B------:R-:W3:Y:S01]  /*11640*/  LDL.LU R157, [R1+0x10] ;  /* 0x00001000019d7983 */ /* 0x000ee20000300800 */
[----:B-----5:R-:W-:Y:S01]  /*11650*/  LOP3.LUT R23, R156, 0xffffe000, RZ, 0xc0, !PT ;  /* 0xffffe0009c177812 */ /* 0x020fe200078ec0ff */
[----:B------:R-:W-:Y:S01]  /*11660*/  BSSY B1, `(.L_x_36) ;  /* 0x0000008000017945 */ /* 0x000fe20003800000 */
[----:B------:R-:W-:-:S03]  /*11670*/  ISETP.GT.AND P2, PT, R0, 0x9, P3 ;  /* 0x000000090000780c */ /* 0x000fc60001f44270 */
[----:B------:R-:W-:-:S04]  /*11680*/  FMUL R23, R23, R16 ;  /* 0x0000001017177220 */ /* 0x000fc80000400000 */
[----:B---3--:R-:W-:-:S05]  /*11690*/  FFMA R23, R157, R2, R23 ;  /* 0x000000029d177223 */ /* 0x008fca0000000017 */
[----:B------:R-:W-:-:S05]  /*116a0*/  F2FP.TF32.F32.PACK_B R23, R23 ;  /* 0x00000017ff17723e */ /* 0x000fca00024050ff */
[----:B------:R3:W-:Y:S01]  /*116b0*/  @P1 STG.E desc[UR44][R4.64+0x20], R23 ;  /* 0x0000201704001986 */ /* 0x0007e2000c10192c */
[----:B------:R-:W-:Y:S05]  /*116c0*/  @!P2 BRA `(.L_x_37) ;  /* 0x000000000004a947 */ /* 0x000fea0003800000 */
[----:B------:R4:W5:Y:S02]  /*116d0*/  LDG.E.LTC128B R156, desc[UR44][R10.64+0x24] ;  /* 0x0000242c0a9c7981 */ /* 0x000964000c1e1920 */
.L_x_37:
[----:B------:R-:W-:Y:S05]  /*116e0*/  BSYNC B1 ;  /* 0x0000000000017941 */ /* 0x000fea0003800000 */
.L_x_36:
[----:B------:R-:W2:Y:S01]  /*116f0*/  LDL.LU R157, [R1+0x14] ;  /* 0x00001400019d7983 */ /* 0x000ea20000300800 */
[----:B---3-5:R-:W-:Y:S01]  /*11700*/  LOP3.LUT R23, R156, 0xffffe000, RZ, 0xc0, !PT ;  /* 0xffffe0009c177812 */ /* 0x028fe200078ec0ff */
[----:B------:R-:W-:Y:S01]  /*11710*/  BSSY B1, `(.L_x_38) ;  /* 0x0000008000017945 */ /* 0x000fe20003800000 */
[----:B------:R-:W-:-:S03]  /*11720*/  ISETP.GT.AND P1, PT, R0, 0x8, P0 ;  /* 0x000000080000780c */ /* 0x000fc60000724270 */
[----:B------:R-:W-:-:S04]  /*11730*/  FMUL R23, R23, R16 ;  /* 0x0000001017177220 */ /* 0x000fc80000400000 */
[----:B--2---:R-:W-:-:S05]  /*11740*/  FFMA R23, R157, R2, R23 ;  /* 0x000000029d177223 */ /* 0x004fca0000000017 */
[----:B------:R-:W-:-:S05]  /*11750*/  F2FP.TF32.F32.PACK_B R23, R23 ;  /* 0x00000017ff17723e */ /* 0x000fca00024050ff */
[----:B------:R2:W-:Y:S01]  /*11760*/  @P2 STG.E desc[UR44][R4.64+0x24], R23 ;  /* 0x0000241704002986 */ /* 0x0005e2000c10192c */
[----:B------:R-:W-:Y:S05]  /*11770*/  @!P1 BRA `(.L_x_39) ;  /* 0x0000000000049947 */ /* 0x000fea0003800000 */
[----:B------:R3:W5:Y:S02]  /*11780*/  LDG.E.LTC128B R156, desc[UR44][R8.64+0x20] ;  /* 0x0000202c089c7981 */ /* 0x000764000c1e1920 */
.L_x_39:
[----:B------:R-:W-:Y:S05]  /*11790*/  BSYNC B1 ;  /* 0x0000000000017941 */ /* 0x000fea0003800000 */
.L_x_38:
[----:B------:R-:W4:Y:S01]  /*117a0*/  LDL.LU R157, [R1+0x18] ;  /* 0x00001800019d7983 */ /* 0x000f220000300800 */
[----:B--2--5:R-:W-:Y:S01]  /*117b0*/  LOP3.LUT R23, R156, 0xffffe000, RZ, 0xc0, !PT ;  /* 0xffffe0009c177812 */ /* 0x024fe200078ec0ff */
[----:B------:R-:W-:Y:S01]  /*117c0*/  BSSY B1, `(.L_x_40) ;  /* 0x0000008000017945 */ /* 0x000fe20003800000 */
[----:B------:R-:W-:-:S03]  /*117d0*/  ISETP.GT.AND P2, PT, R0, 0x9, P0 ;  /* 0x000000090000780c */ /* 0x000fc60000744270 */
[----:B------:R-:W-:-:S04]  /*117e0*/  FMUL R23, R23, R16 ;  /* 0x0000001017177220 */ /* 0x000fc80000400000 */
[----:B----4-:R-:W-:-:S05]  /*117f0*/  FFMA R23, R157, R2, R23 ;  /* 0x000000029d177223 */ /* 0x010fca0000000017 */
[----:B------:R-:W-:-:S05]  /*11800*/  F2FP.TF32.F32.PACK_B R23, R23 ;  /* 0x00000017ff17723e */ /* 0x000fca00024050ff */
[----:B------:R2:W-:Y:S01]  /*11810*/  @P1 STG.E desc[UR44][R6.64+0x20], R23 ;  /* 0x0000201706001986 */ /* 0x0005e2000c10192c */
[----:B------:R-:W-:Y:S05]  /*11820*/  @!P2 BRA `(.L_x_41) ;  /* 0x000000000004a947 */ /* 0x000fea0003800000 */
[----:B------:R4:W5:Y:S02]  /*11830*/  LDG.E.LTC128B R156, desc[UR44][R8.64+0x24] ;  /* 0x0000242c089c7981 */ /* 0x000964000c1e1920 */
.L_x_41:
[----:B------:R-:W-:Y:S05]  /*11840*/  BSYNC B1 ;  /* 0x0000000000017941 */ /* 0x000fea0003800000 */
.L_x_40:
[----:B------:R-:W3:Y:S01]  /*11850*/  LDL.LU R157, [R1+0x1c] ;  /* 0x00001c00019d7983 */ /* 0x000ee20000300800 */
[----:B--2--5:R-:W-:Y:S01]  /*11860*/  LOP3.LUT R23, R156, 0xffffe000, RZ, 0xc0, !PT ;  /* 0xffffe0009c177812 */ /* 0x024fe200078ec0ff */
        /* <DEDUP_REMOVED lines=8> */
.L_x_43:
[----:B------:R-:W-:Y:S05]  /*118f0*/  BSYNC B1 ;  /* 0x0000000000017941 */ /* 0x000fea0003800000 */
.L_x_42:
        /* <DEDUP_REMOVED lines=10> */
.L_x_45:
[----:B------:R-:W-:Y:S05]  /*119a0*/  BSYNC B1 ;  /* 0x0000000000017941 */ /* 0x000fea0003800000 */
.L_x_44:
        /* <DEDUP_REMOVED lines=10> */
.L_x_47:
[----:B------:R-:W-:Y:S05]  /*11a50*/  BSYNC B1 ;  /* 0x0000000000017941 */ /* 0x000fea0003800000 */
.L_x_46:
        /* <DEDUP_REMOVED lines=10> */
.L_x_49:
[----:B------:R-:W-:Y:S05]  /*11b00*/  BSYNC B1 ;  /* 0x0000000000017941 */ /* 0x000fea0003800000 */
.L_x_48:
        /* <DEDUP_REMOVED lines=10> */
.L_x_51:
[----:B------:R-:W-:Y:S05]  /*11bb0*/  BSYNC B1 ;  /* 0x0000000000017941 */ /* 0x000fea0003800000 */
.L_x_50:
        /* <DEDUP_REMOVED lines=10> */
.L_x_53:
[----:B------:R-:W-:Y:S05]  /*11c60*/  BSYNC B1 ;  /* 0x0000000000017941 */ /* 0x000fea0003800000 */
.L_x_52:
        /* <DEDUP_REMOVED lines=10> */
.L_x_55:
[----:B------:R-:W-:Y:S05]  /*11d10*/  BSYNC B1 ;  /* 0x0000000000017941 */ /* 0x000fea0003800000 */
.L_x_54:
        /* <DEDUP_REMOVED lines=10> */
.L_x_57:
[----:B------:R-:W-:Y:S05]  /*11dc0*/  BSYNC B1 ;  /* 0x0000000000017941 */ /* 0x000fea0003800000 */
.L_x_56:
        /* <DEDUP_REMOVED lines=10> */
.L_x_59:
[----:B------:R-:W-:Y:S05]  /*11e70*/  BSYNC B1 ;  /* 0x0000000000017941 */ /* 0x000fea0003800000 */
.L_x_58:
        /* <DEDUP_REMOVED lines=10> */
.L_x_61:
[----:B------:R-:W-:Y:S05]  /*11f20*/  BSYNC B1 ;  /* 0x0000000000017941 */ /* 0x000fea0003800000 */
.L_x_60:
        /* <DEDUP_REMOVED lines=10> */
.L_x_63:
[----:B------:R-:W-:Y:S05]  /*11fd0*/  BSYNC B1 ;  /* 0x0000000000017941 */ /* 0x000fea0003800000 */
.L_x_62:
        /* <DEDUP_REMOVED lines=10> */
.L_x_65:
[----:B------:R-:W-:Y:S05]  /*12080*/  BSYNC B1 ;  /* 0x0000000000017941 */ /* 0x000fea0003800000 */
.L_x_64:
        /* <DEDUP_REMOVED lines=10> */
.L_x_67:
[----:B------:R-:W-:Y:S05]  /*12130*/  BSYNC B1 ;  /* 0x0000000000017941 */ /* 0x000fea0003800000 */
.L_x_66:
        /* <DEDUP_REMOVED lines=10> */
.L_x_69:
[----:B------:R-:W-:Y:S05]  /*121e0*/  BSYNC B1 ;  /* 0x0000000000017941 */ /* 0x000fea0003800000 */
.L_x_68:
        /* <DEDUP_REMOVED lines=10> */
.L_x_71:
[----:B------:R-:W-:Y:S05]  /*12290*/  BSYNC B1 ;  /* 0x0000000000017941 */ /* 0x000fea0003800000 */
.L_x_70:
        /* <DEDUP_REMOVED lines=10> */
.L_x_73:
[----:B------:R-:W-:Y:S05]  /*12340*/  BSYNC B1 ;  /* 0x0000000000017941 */ /* 0x000fea0003800000 */
.L_x_72:
        /* <DEDUP_REMOVED lines=10> */
.L_x_75:
[----:B------:R-:W-:Y:S05]  /*123f0*/  BSYNC B1 ;  /* 0x0000000000017941 */ /* 0x000fea0003800000 */
.L_x_74:
        /* <DEDUP_REMOVED lines=10> */
.L_x_77:
[----:B------:R-:W-:Y:S05]  /*124a0*/  BSYNC B1 ;  /* 0x0000000000017941 */ /* 0x000fea0003800000 */
.L_x_76:
        /* <DEDUP_REMOVED lines=10> */
.L_x_79:
[----:B------:R-:W-:Y:S05]  /*12550*/  BSYNC B1 ;  /* 0x0000000000017941 */ /* 0x000fea0003800000 */
.L_x_78:
        /* <DEDUP_REMOVED lines=10> */
.L_x_81:
[----:B------:R-:W-:Y:S05]  /*12600*/  BSYNC B1 ;  /* 0x0000000000017941 */ /* 0x000fea0003800000 */
.L_x_80:
        /* <DEDUP_REMOVED lines=10> */
.L_x_83:
[----:B------:R-:W-:Y:S05]  /*126b0*/  BSYNC B1 ;  /* 0x0000000000017941 */ /* 0x000fea0003800000 */
.L_x_82:
        /* <DEDUP_REMOVED lines=10> */
.L_x_85:
[----:B------:R-:W-:Y:S05]  /*12760*/  BSYNC B1 ;  /* 0x0000000000017941 */ /* 0x000fea0003800000 */
.L_x_84:
        /* <DEDUP_REMOVED lines=10> */
.L_x_87:
[----:B------:R-:W-:Y:S05]  /*12810*/  BSYNC B1 ;  /* 0x0000000000017941 */ /* 0x000fea0003800000 */
.L_x_86:
        /* <DEDUP_REMOVED lines=10> */
.L_x_89:
[----:B------:R-:W-:Y:S05]  /*128c0*/  BSYNC B1 ;  /* 0x0000000000017941 */ /* 0x000fea0003800000 */
.L_x_88:
        /* <DEDUP_REMOVED lines=10> */
.L_x_91:
[----:B------:R-:W-:Y:S05]  /*12970*/  BSYNC B1 ;  /* 0x0000000000017941 */ /* 0x000fea0003800000 */
.L_x_90:
        /* <DEDUP_REMOVED lines=10> */
.L_x_93:
[----:B------:R-:W-:Y:S05]  /*12a20*/  BSYNC B1 ;  /* 0x0000000000017941 */ /* 0x000fea0003800000 */
.L_x_92:
        /* <DEDUP_REMOVED lines=10> */
.L_x_95:
[----:B------:R-:W-:Y:S05]  /*12ad0*/  BSYNC B1 ;  /* 0x0000000000017941 */ /* 0x000fea0003800000 */
.L_x_94:
        /* <DEDUP_REMOVED lines=10> */
.L_x_97:
[----:B------:R-:W-:Y:S05]  /*12b80*/  BSYNC B1 ;  /* 0x0000000000017941 */ /* 0x000fea0003800000 */
.L_x_96:
        /* <DEDUP_REMOVED lines=10> */
.L_x_99:
[----:B------:R-:W-:Y:S05]  /*12c30*/  BSYNC B1 ;  /* 0x0000000000017941 */ /* 0x000fea0003800000 */
.L_x_98:
        /* <DEDUP_REMOVED lines=10> */
.L_x_101:
[----:B------:R-:W-:Y:S05]  /*12ce0*/  BSYNC B1 ;  /* 0x0000000000017941 */ /* 0x000fea0003800000 */
.L_x_100:
        /* <DEDUP_REMOVED lines=10> */
.L_x_103:
[----:B------:R-:W-:Y:S05]  /*12d90*/  BSYNC B1 ;  /* 0x0000000000017941 */ /* 0x000fea0003800000 */
.L_x_102:
        /* <DEDUP_REMOVED lines=10> */
.L_x_105:
[----:B------:R-:W-:Y:S05]  /*12e40*/  BSYNC B1 ;  /* 0x0000000000017941 */ /* 0x000fea0003800000 */
.L_x_104:
        /* <DEDUP_REMOVED lines=10> */
.L_x_107:
[----:B------:R-:W-:Y:S05]  /*12ef0*/  BSYNC B1 ;  /* 0x0000000000017941 */ /* 0x000fea0003800000 */
.L_x_106:
        /* <DEDUP_REMOVED lines=10> */
.L_x_109:
[----:B------:R-:W-:Y:S05]  /*12fa0*/  BSYNC B1 ;  /* 0x0000000000017941 */ /* 0x000fea0003800000 */
.L_x_108:
        /* <DEDUP_REMOVED lines=10> */
.L_x_111:
[----:B------:R-:W-:Y:S05]  /*13050*/  BSYNC B1 ;  /* 0x0000000000017941 */ /* 0x000fea0003800000 */
.L_x_110:
        /* <DEDUP_REMOVED lines=10> */
.L_x_113:
[----:B------:R-:W-:Y:S05]  /*13100*/  BSYNC B1 ;  /* 0x0000000000017941 */ /* 0x000fea0003800000 */
.L_x_112:
        /* <DEDUP_REMOVED lines=10> */
.L_x_115:
[----:B------:R-:W-:Y:S05]  /*131b0*/  BSYNC B1 ;  /* 0x0000000000017941 */ /* 0x000fea0003800000 */
.L_x_114:
        /* <DEDUP_REMOVED lines=10> */
.L_x_117:
[----:B------:R-:W-:Y:S05]  /*13260*/  BSYNC B1 ;  /* 0x0000000000017941 */ /* 0x000fea0003800000 */
.L_x_116:
        /* <DEDUP_REMOVED lines=10> */
.L_x_119:
[----:B------:R-:W-:Y:S05]  /*13310*/  BSYNC B1 ;  /* 0x0000000000017941 */ /* 0x000fea0003800000 */
.L_x_118:
        /* <DEDUP_REMOVED lines=10> */
.L_x_121:
[----:B------:R-:W-:Y:S05]  /*133c0*/  BSYNC B1 ;  /* 0x0000000000017941 */ /* 0x000fea0003800000 */
.L_x_120:
[----:B--2---:R-:W2:Y:S01]  /*133d0*/  LDL.LU R23, [R1+0xbc] ;  /* 0x0000bc0001177983 */ /* 0x004ea20000300800 */
[----:B-----5:R-:W-:Y:S01]  /*133e0*/  LOP3.LUT R157, R156, 0xffffe000, RZ, 0xc0, !PT ;  /* 0xffffe0009c9d7812 */ /* 0x020fe200078ec0ff */
[----:B------:R-:W-:Y:S01]  /*133f0*/  BSSY B1, `(.L_x_122) ;  /* 0x0000009000017945 */ /* 0x000fe20003800000 */
[----:B------:R-:W-:-:S03]  /*13400*/  ISETP.GT.AND P1, PT, R0, 0x60, P3 ;  /* 0x000000600000780c */ /* 0x000fc60001f24270 */
[----:B------:R-:W-:-:S04]  /*13410*/  FMUL R157, R157, R16 ;  /* 0x000000109d9d7220 */ /* 0x000fc80000400000 */
[----:B--2---:R-:W-:Y:S01]  /*13420*/  FFMA R157, R23, R2, R157 ;  /* 0x00000002179d7223 */ /* 0x004fe2000000009d */
[----:B------:R-:W-:-:S04]  /*13430*/  MOV R23, R156 ;  /* 0x0000009c00177202 */ /* 0x000fc80000000f00 */
[----:B------:R-:W-:-:S05]  /*13440*/  F2FP.TF32.F32.PACK_B R157, R157 ;  /* 0x0000009dff9d723e */ /* 0x000fca00024050ff */
[----:B------:R2:W-:Y:S01]  /*13450*/  @P2 STG.E desc[UR44][R6.64+0x164], R157 ;  /* 0x0001649d06002986 */ /* 0x0005e2000c10192c */
[----:B------:R-:W-:Y:S05]  /*13460*/  @!P1 BRA `(.L_x_123) ;  /* 0x0000000000049947 */ /* 0x000fea0003800000 */
[----:B------:R0:W5:Y:S02]  /*13470*/  LDG.E.LTC128B R23, desc[UR44][R10.64+0x180] ;  /* 0x0001802c0a177981 */ /* 0x000164000c1e1920 */
.L_x_123:
[----:B------:R-:W-:Y:S05]  /*13480*/  BSYNC B1 ;  /* 0x0000000000017941 */ /* 0x000fea0003800000 */
.L_x_122:
[----:B--2---:R-:W2:Y:S01]  /*13490*/  LDL.LU R157, [R1+0xc0] ;  /* 0x0000c000019d7983 */ /* 0x004ea20000300800 */
[----:B-----5:R-:W-:Y:S01]  /*134a0*/  LOP3.LUT R156, R23, 0xffffe000, RZ, 0xc0, !PT ;  /* 0xffffe000179c7812 */ /* 0x020fe200078ec0ff */
        /* <DEDUP_REMOVED lines=8> */
.L_x_125:
[----:B------:R-:W-:Y:S05]  /*13530*/  BSYNC B1 ;  /* 0x0000000000017941 */ /* 0x000fea0003800000 */
.L_x_124:
        /* <DEDUP_REMOVED lines=10> */
.L_x_127:
[----:B------:R-:W-:Y:S05]  /*135e0*/  BSYNC B1 ;  /* 0x0000000000017941 */ /* 0x000fea0003800000 */
.L_x_126:
        /* <DEDUP_REMOVED lines=10> */
.L_x_129:
[----:B------:R-:W-:Y:S05]  /*13690*/  BSYNC B1 ;  /* 0x0000000000017941 */ /* 0x000fea0003800000 */
.L_x_128:
        /* <DEDUP_REMOVED lines=10> */
.L_x_131:
[----:B------:R-:W-:Y:S05]  /*13740*/  BSYNC B1 ;  /* 0x0000000000017941 */ /* 0x000fea0003800000 */
.L_x_130:
        /* <DEDUP_REMOVED lines=10> */
.L_x_133:
[----:B------:R-:W-:Y:S05]  /*137f0*/  BSYNC B1 ;  /* 0x0000000000017941 */ /* 0x000fea0003800000 */
.L_x_132:
        /* <DEDUP_REMOVED lines=10> */
.L_x_135:
[----:B------:R-:W-:Y:S05]  /*138a0*/  BSYNC B1 ;  /* 0x0000000000017941 */ /* 0x000fea0003800000 */
.L_x_134:
        /* <DEDUP_REMOVED lines=10> */
.L_x_137:
[----:B------:R-:W-:Y:S05]  /*13950*/  BSYNC B1 ;  /* 0x0000000000017941 */ /* 0x000fea0003800000 */
.L_x_136:
        /* <DEDUP_REMOVED lines=10> */
.L_x_139:
[----:B------:R-:W-:Y:S05]  /*13a00*/  BSYNC B1 ;  /* 0x0000000000017941 */ /* 0x000fea0003800000 */
.L_x_138:
        /* <DEDUP_REMOVED lines=10> */
.L_x_141:
[----:B------:R-:W-:Y:S05]  /*13ab0*/  BSYNC B1 ;  /* 0x0000000000017941 */ /* 0x000fea0003800000 */
.L_x_140:
        /* <DEDUP_REMOVED lines=10> */
.L_x_143:
[----:B------:R-:W-:Y:S05]  /*13b60*/  BSYNC B1 ;  /* 0x0000000000017941 */ /* 0x000fea0003800000 */
.L_x_142:
        /* <DEDUP_REMOVED lines=10> */
.L_x_145:
[----:B------:R-:W-:Y:S05]  /*13c10*/  BSYNC B1 ;  /* 0x0000000000017941 */ /* 0x000fea0003800000 */
.L_x_144:
        /* <DEDUP_REMOVED lines=10> */
.L_x_147:
[----:B------:R-:W-:Y:S05]  /*13cc0*/  BSYNC B1 ;  /* 0x0000000000017941 */ /* 0x000fea0003800000 */
.L_x_146:
        /* <DEDUP_REMOVED lines=10> */
.L_x_149:
[----:B------:R-:W-:Y:S05]  /*13d70*/  BSYNC B1 ;  /* 0x0000000000017941 */ /* 0x000fea0003800000 */
.L_x_148:
        /* <DEDUP_REMOVED lines=10> */
.L_x_151:
[----:B------:R-:W-:Y:S05]  /*13e20*/  BSYNC B1 ;  /* 0x0000000000017941 */ /* 0x000fea0003800000 */
.L_x_150:
        /* <DEDUP_REMOVED lines=10> */
.L_x_153:
[----:B------:R-:W-:Y:S05]  /*13ed0*/  BSYNC B1 ;  /* 0x0000000000017941 */ /* 0x000fea0003800000 */
.L_x_152:
        /* <DEDUP_REMOVED lines=10> */
.L_x_155:
[----:B------:R-:W-:Y:S05]  /*13f80*/  BSYNC B1 ;  /* 0x0000000000017941 */ /* 0x000fea0003800000 */
.L_x_154:
        /* <DEDUP_REMOVED lines=10> */
.L_x_157:
[----:B------:R-:W-:Y:S05]  /*14030*/  BSYNC B1 ;  /* 0x0000000000017941 */ /* 0x000fea0003800000 */
.L_x_156:
        /* <DEDUP_REMOVED lines=10> */
.L_x_159:
[----:B------:R-:W-:Y:S05]  /*140e0*/  BSYNC B1 ;  /* 0x0000000000017941 */ /* 0x000fea0003800000 */
.L_x_158:
        /* <DEDUP_REMOVED lines=10> */
.L_x_161:
[----:B------:R-:W-:Y:S05]  /*14190*/  BSYNC B1 ;  /* 0x0000000000017941 */ /* 0x000fea0003800000 */
.L_x_160:
        /* <DEDUP_REMOVED lines=10> */
.L_x_163:
[----:B------:R-:W-:Y:S05]  /*14240*/  BSYNC B1 ;  /* 0x0000000000017941 */ /* 0x000fea0003800000 */
.L_x_162:
        /* <DEDUP_REMOVED lines=10> */
.L_x_165:
[----:B------:R-:W-:Y:S05]  /*142f0*/  BSYNC B1 ;  /* 0x0000000000017941 */ /* 0x000fea0003800000 */
.L_x_164:
        /* <DEDUP_REMOVED lines=10> */
.L_x_167:
[----:B------:R-:W-:Y:S05]  /*143a0*/  BSYNC B1 ;  /* 0x0000000000017941 */ /* 0x000fea0003800000 */
.L_x_166:
        /* <DEDUP_REMOVED lines=10> */
.L_x_169:
[----:B------:R-:W-:Y:S05]  /*14450*/  BSYNC B1 ;  /* 0x0000000000017941 */ /* 0x000fea0003800000 */
.L_x_168:
        /* <DEDUP_REMOVED lines=10> */
.L_x_171:
[----:B------:R-:W-:Y:S05]  /*14500*/  BSYNC B1 ;  /* 0x0000000000017941 */ /* 0x000fea0003800000 */
.L_x_170:
        /* <DEDUP_REMOVED lines=10> */
.L_x_173:
[----:B------:R-:W-:Y:S05]  /*145b0*/  BSYNC B1 ;  /* 0x0000000000017941 */ /* 0x000fea0003800000 */
.L_x_172:
        /* <DEDUP_REMOVED lines=10> */
.L_x_175:
[----:B------:R-:W-:Y:S05]  /*14660*/  BSYNC B1 ;  /* 0x0000000000017941 */ /* 0x000fea0003800000 */
.L_x_174:
        /* <DEDUP_REMOVED lines=10> */
.L_x_177:
[----:B------:R-:W-:Y:S05]  /*14710*/  BSYNC B1 ;  /* 0x0000000000017941 */ /* 0x000fea0003800000 */
.L_x_176:
        /* <DEDUP_REMOVED lines=10> */
.L_x_179:
[----:B------:R-:W-:Y:S05]  /*147c0*/  BSYNC B1 ;  /* 0x0000000000017941 */ /* 0x000fea0003800000 */
.L_x_178:
        /* <DEDUP_REMOVED lines=10> */
.L_x_181:
[----:B------:R-:W-:Y:S05]  /*14870*/  BSYNC B1 ;  /* 0x0000000000017941 */ /* 0x000fea0003800000 */
.L_x_180:
        /* <DEDUP_REMOVED lines=10> */
.L_x_183:
[----:B------:R-:W-:Y:S05]  /*14920*/  BSYNC B1 ;  /* 0x0000000000017941 */ /* 0x000fea0003800000 */
.L_x_182:
        /* <DEDUP_REMOVED lines=10> */
.L_x_185:
[----:B------:R-:W-:Y:S05]  /*149d0*/  BSYNC B1 ;  /* 0x0000000000017941 */ /* 0x000fea0003800000 */
.L_x_184:
        /* <DEDUP_REMOVED lines=10> */
.L_x_187:
[----:B------:R-:W-:Y:S05]  /*14a80*/  BSYNC B1 ;  /* 0x0000000000017941 */ /* 0x000fea0003800000 */
.L_x_186:
        /* <DEDUP_REMOVED lines=10> */
.L_x_189:
[----:B------:R-:W-:Y:S05]  /*14b30*/  BSYNC B1 ;  /* 0x0000000000017941 */ /* 0x000fea0003800000 */
.L_x_188:
        /* <DEDUP_REMOVED lines=10> */
.L_x_191:
[----:B------:R-:W-:Y:S05]  /*14be0*/  BSYNC B1 ;  /* 0x0000000000017941 */ /* 0x000fea0003800000 */
.L_x_190:
        /* <DEDUP_REMOVED lines=10> */
.L_x_193:
[----:B------:R-:W-:Y:S05]  /*14c90*/  BSYNC B1 ;  /* 0x0000000000017941 */ /* 0x000fea0003800000 */
.L_x_192:
        /* <DEDUP_REMOVED lines=10> */
.L_x_195:
[----:B------:R-:W-:Y:S05]  /*14d40*/  BSYNC B1 ;  /* 0x0000000000017941 */ /* 0x000fea0003800000 */
.L_x_194:
        /* <DEDUP_REMOVED lines=10> */
.L_x_197:
[----:B------:R-:W-:Y:S05]  /*14df0*/  BSYNC B1 ;  /* 0x0000000000017941 */ /* 0x000fea0003800000 */
.L_x_196:
        /* <DEDUP_REMOVED lines=10> */
.L_x_199:
[----:B------:R-:W-:Y:S05]  /*14ea0*/  BSYNC B1 ;  /* 0x0000000000017941 */ /* 0x000fea0003800000 */
.L_x_198:
        /* <DEDUP_REMOVED lines=10> */
.L_x_201:
[----:B------:R-:W-:Y:S05]  /*14f50*/  BSYNC B1 ;  /* 0x0000000000017941 */ /* 0x000fea0003800000 */
.L_x_200:
        /* <DEDUP_REMOVED lines=10> */
.L_x_203:
[----:B------:R-:W-:Y:S05]  /*15000*/  BSYNC B1 ;  /* 0x0000000000017941 */ /* 0x000fea0003800000 */
.L_x_202:
        /* <DEDUP_REMOVED lines=10> */
.L_x_205:
[----:B------:R-:W-:Y:S05]  /*150b0*/  BSYNC B1 ;  /* 0x0000000000017941 */ /* 0x000fea0003800000 */
.L_x_204:
        /* <DEDUP_REMOVED lines=10> */
.L_x_207:
[----:B------:R-:W-:Y:S05]  /*15160*/  BSYNC B1 ;  /* 0x0000000000017941 */ /* 0x000fea0003800000 */
.L_x_206:
        /* <DEDUP_REMOVED lines=10> */
.L_x_209:
[----:B------:R-:W-:Y:S05]  /*15210*/  BSYNC B1 ;  /* 0x0000000000017941 */ /* 0x000fea0003800000 */
.L_x_208:
        /* <DEDUP_REMOVED lines=10> */
.L_x_211:
[----:B------:R-:W-:Y:S05]  /*152c0*/  BSYNC B1 ;  /* 0x0000000000017941 */ /* 0x000fea0003800000 */
.L_x_210:
        /* <DEDUP_REMOVED lines=10> */
.L_x_213:
[----:B------:R-:W-:Y:S05]  /*15370*/  BSYNC B1 ;  /* 0x0000000000017941 */ /* 0x000fea0003800000 */
.L_x_212:
        /* <DEDUP_REMOVED lines=10> */
.L_x_215:
[----:B------:R-:W-:Y:S05]  /*15420*/  BSYNC B1 ;  /* 0x0000000000017941 */ /* 0x000fea0003800000 */
.L_x_214:
        /* <DEDUP_REMOVED lines=10> */
.L_x_217:
[----:B------:R-:W-:Y:S05]  /*154d0*/  BSYNC B1 ;  /* 0x0000000000017941 */ /* 0x000fea0003800000 */
.L_x_216:
        /* <DEDUP_REMOVED lines=10> */
.L_x_219:
[----:B------:R-:W-:Y:S05]  /*15580*/  BSYNC B1 ;  /* 0x0000000000017941 */ /* 0x000fea0003800000 */
.L_x_218:
        /* <DEDUP_REMOVED lines=10> */
.L_x_221:
[----:B------:R-:W-:Y:S05]  /*15630*/  BSYNC B1 ;  /* 0x0000000000017941 */ /* 0x000fea0003800000 */
.L_x_220:
        /* <DEDUP_REMOVED lines=10> */
.L_x_223:
[----:B------:R-:W-:Y:S05]  /*156e0*/  BSYNC B1 ;  /* 0x0000000000017941 */ /* 0x000fea0003800000 */
.L_x_222:
        /* <DEDUP_REMOVED lines=10> */
.L_x_225:
[----:B------:R-:W-:Y:S05]  /*15790*/  BSYNC B1 ;  /* 0x0000000000017941 */ /* 0x000fea0003800000 */
.L_x_224:
        /* <DEDUP_REMOVED lines=10> */
.L_x_227:
[----:B------:R-:W-:Y:S05]  /*15840*/  BSYNC B1 ;  /* 0x0000000000017941 */ /* 0x000fea0003800000 */
.L_x_226:
        /* <DEDUP_REMOVED lines=10> */
.L_x_229:
[----:B------:R-:W-:Y:S05]  /*158f0*/  BSYNC B1 ;  /* 0x0000000000017941 */ /* 0x000fea0003800000 */
.L_x_228:
        /* <DEDUP_REMOVED lines=10> */
.L_x_231:
[----:B------:R-:W-:Y:S05]  /*159a0*/  BSYNC B1 ;  /* 0x0000000000017941 */ /* 0x000fea0003800000 */
.L_x_230:
        /* <DEDUP_REMOVED lines=10> */
.L_x_233:
[----:B------:R-:W-:Y:S05]  /*15a50*/  BSYNC B1 ;  /* 0x0000000000017941 */ /* 0x000fea0003800000 */
.L_x_232:
        /* <DEDUP_REMOVED lines=10> */
.L_x_235:
[----:B------:R-:W-:Y:S05]  /*15b00*/  BSYNC B1 ;  /* 0x0000000000017941 */ /* 0x000fea0003800000 */
.L_x_234:
        /* <DEDUP_REMOVED lines=10> */
.L_x_237:
[----:B------:R-:W-:Y:S05]  /*15bb0*/  BSYNC B1 ;  /* 0x0000000000017941 */ /* 0x000fea0003800000 */
.L_x_236:
        /* <DEDUP_REMOVED lines=10> */
.L_x_239:
[----:B------:R-:W-:Y:S05]  /*15c60*/  BSYNC B1 ;  /* 0x0000000000017941 */ /* 0x000fea0003800000 */
.L_x_238:
        /* <DEDUP_REMOVED lines=10> */
.L_x_241:
[----:B------:R-:W-:Y:S05]  /*15d10*/  BSYNC B1 ;  /* 0x0000000000017941 */ /* 0x000fea0003800000 */
.L_x_240:
        /* <DEDUP_REMOVED lines=10> */
.L_x_243:
[----:B------:R-:W-:Y:S05]  /*15dc0*/  BSYNC B1 ;  /* 0x0000000000017941 */ /* 0x000fea0003800000 */
.L_x_242:
        /* <DEDUP_REMOVED lines=10> */
.L_x_245:
[----:B------:R-:W-:Y:S05]  /*15e70*/  BSYNC B1 ;  /* 0x0000000000017941 */ /* 0x000fea0003800000 */
.L_x_244:
        /* <DEDUP_REMOVED lines=10> */
.L_x_247:
[----:B------:R-:W-:Y:S05]  /*15f20*/  BSYNC B1 ;  /* 0x0000000000017941 */ /* 0x000fea0003800000 */
.L_x_246:
        /* <DEDUP_REMOVED lines=10> */
.L_x_249:
[----:B------:R-:W-:Y:S05]  /*15fd0*/  BSYNC B1 ;  /* 0x0000000000017941 */ /* 0x000fea0003800000 */
.L_x_248:
        /* <DEDUP_REMOVED lines=10> */
.L_x_251:
[----:B------:R-:W-:Y:S05]  /*16080*/  BSYNC B1 ;  /* 0x0000000000017941 */ /* 0x000fea0003800000 */
.L_x_250:
        /* <DEDUP_REMOVED lines=10> */
.L_x_253:
[----:B------:R-:W-:Y:S05]  /*16130*/  BSYNC B1 ;  /* 0x0000000000017941 */ /* 0x000fea0003800000 */
.L_x_252:
        /* <DEDUP_REMOVED lines=10> */
.L_x_255:
[----:B------:R-:W-:Y:S05]  /*161e0*/  BSYNC B1 ;  /* 0x0000000000017941 */ /* 0x000fea0003800000 */
.L_x_254:
        /* <DEDUP_REMOVED lines=10> */
.L_x_257:
[----:B------:R-:W-:Y:S05]  /*16290*/  BSYNC B1 ;  /* 0x0000000000017941 */ /* 0x000fea0003800000 */
.L_x_256:
        /* <DEDUP_REMOVED lines=10> */
.L_x_259:
[----:B------:R-:W-:Y:S05]  /*16340*/  BSYNC B1 ;  /* 0x0000000000017941 */ /* 0x000fea0003800000 */
.L_x_258:
        /* <DEDUP_REMOVED lines=10> */
.L_x_261:
[----:B------:R-:W-:Y:S05]  /*163f0*/  BSYNC B1 ;  /* 0x0000000000017941 */ /* 0x000fea0003800000 */
.L_x_260:
        /* <DEDUP_REMOVED lines=10> */
.L_x_263:
[----:B------:R-:W-:Y:S05]  /*164a0*/  BSYNC B1 ;  /* 0x0000000000017941 */ /* 0x000fea0003800000 */
.L_x_262:
        /* <DEDUP_REMOVED lines=10> */
.L_x_265:
[----:B------:R-:W-:Y:S05]  /*16550*/  BSYNC B1 ;  /* 0x0000000000017941 */ /* 0x000fea0003800000 */
.L_x_264:
        /* <DEDUP_REMOVED lines=10> */
.L_x_267:
[----:B------:R-:W-:Y:S05]  /*16600*/  BSYNC B1 ;  /* 0x0000000000017941 */ /* 0x000fea0003800000 */
.L_x_266:
        /* <DEDUP_REMOVED lines=10> */
.L_x_269:
[----:B------:R-:W-:Y:S05]  /*166b0*/  BSYNC B1 ;  /* 0x0000000000017941 */ /* 0x000fea0003800000 */
.L_x_268:
        /* <DEDUP_REMOVED lines=10> */
.L_x_271:
[----:B------:R-:W-:Y:S05]  /*16760*/  BSYNC B1 ;  /* 0x0000000000017941 */ /* 0x000fea0003800000 */
.L_x_270:
        /* <DEDUP_REMOVED lines=10> */
.L_x_273:
[----:B------:R-:W-:Y:S05]  /*16810*/  BSYNC B1 ;  /* 0x0000000000017941 */ /* 0x000fea0003800000 */
.L_x_272:
        /* <DEDUP_REMOVED lines=10> */
.L_x_275:
[----:B------:R-:W-:Y:S05]  /*168c0*/  BSYNC B1 ;  /* 0x0000000000017941 */ /* 0x000fea0003800000 */
.L_x_274:
        /* <DEDUP_REMOVED lines=10> */
.L_x_277:
[----:B------:R-:W-:Y:S05]  /*16970*/  BSYNC B1 ;  /* 0x0000000000017941 */ /* 0x000fea0003800000 */
.L_x_276:
[----:B01-34-:R-:W3:Y:S01]  /*16980*/  LDL.LU R10, [R1+0x1f4] ;  /* 0x0001f400010a7983 */ /* 0x01bee20000300800 */
        /* <DEDUP_REMOVED lines=9> */
.L_x_279:
[----:B------:R-:W-:Y:S05]  /*16a20*/  BSYNC B1 ;  /* 0x0000000000017941 */ /* 0x000fea0003800000 */
.L_x_278:
[----:B------:R-:W3:Y:S01]  /*16a30*/  LDL.LU R10, [R1+0x1f8] ;  /* 0x0001f800010a7983 */ /* 0x000ee20000300800 */
[----:B0----5:R-:W-:Y:S01]  /*16a40*/  LOP3.LUT R11, R23, 0xffffe000, RZ, 0xc0, !PT ;  /* 0xffffe000170b7812 */ /* 0x021fe200078ec0ff */
[----:B------:R-:W-:Y:S01]  /*16a50*/  BSSY B1, `(.L_x_280) ;  /* 0x000000b000017945 */ /* 0x000fe20003800000 */
[----:B------:R-:W-:Y:S02]  /*16a60*/  ISETP.GT.AND P1, PT, R0, 0xf9, P0 ;  /* 0x000000f90000780c */ /* 0x000fe40000724270 */
[----:B------:R-:W-:Y:S01]  /*16a70*/  IADD3 R169, P2, R3, 0x80, RZ ;  /* 0x0000008003a97810 */ /* 0x000fe20007f5e0ff */
[----:B------:R-:W-:-:S04]  /*16a80*/  FMUL R11, R11, R16 ;  /* 0x000000100b0b7220 */ /* 0x000fc80000400000 */
[----:B------:R-:W-:Y:S02]  /*16a90*/  IMAD.X R3, RZ, RZ, UR7, P2 ;  /* 0x00000007ff037e24 */ /* 0x000fe400090e06ff */
[----:B---3--:R-:W-:Y:S02]  /*16aa0*/  FFMA R11, R10, R2, R11 ;  /* 0x000000020a0b7223 */ /* 0x008fe4000000000b */
[----:B------:R-:W-:-:S03]  /*16ab0*/  IMAD R10, R3, R14, RZ ;  /* 0x0000000e030a7224 */ /* 0x000fc600078e02ff */
[----:B------:R-:W-:-:S05]  /*16ac0*/  F2FP.TF32.F32.PACK_B R11, R11 ;  /* 0x0000000bff0b723e */ /* 0x000fca00024050ff */
[----:B------:R0:W-:Y:S01]  /*16ad0*/  @P4 STG.E desc[UR44][R6.64+0x3e0], R11 ;  /* 0x0003e00b06004986 */ /* 0x0001e2000c10192c */
[----:B------:R-:W-:Y:S05]  /*16ae0*/  @!P1 BRA `(.L_x_281) ;  /* 0x0000000000049947 */ /* 0x000fea0003800000 */
[----:B------:R3:W5:Y:S02]  /*16af0*/  LDG.E.LTC128B R23, desc[UR44][R8.64+0x3e4] ;  /* 0x0003e42c08177981 */ /* 0x000764000c1e1920 */
.L_x_281:
[----:B------:R-:W-:Y:S05]  /*16b00*/  BSYNC B1 ;  /* 0x0000000000017941 */ /* 0x000fea0003800000 */
.L_x_280:
[----:B0-----:R-:W4:Y:S01]  /*16b10*/  LDL.LU R11, [R1+0x1fc] ;  /* 0x0001fc00010b7983 */ /* 0x001f220000300800 */
[----:B-----5:R-:W-:Y:S01]  /*16b20*/  LOP3.LUT R3, R23, 0xffffe000, RZ, 0xc0, !PT ;  /* 0xffffe00017037812 */ /* 0x020fe200078ec0ff */
[C---:B------:R-:W-:Y:S01]  /*16b30*/  IMAD R167, R169.reuse, R15, R10 ;  /* 0x0000000fa9a77224 */ /* 0x040fe200078e020a */
[----:B------:R-:W-:Y:S01]  /*16b40*/  ISETP.GT.AND P0, PT, R158, 0x80, PT ;  /* 0x000000809e00780c */ /* 0x000fe20003f04270 */
[----:B-1-3--:R-:W-:-:S04]  /*16b50*/  IMAD.WIDE.U32 R8, R169, R14, R20 ;  /* 0x0000000ea9087225 */ /* 0x00afc800078e0014 */
[----:B------:R-:W-:Y:S01]  /*16b60*/  FMUL R3, R3, R16 ;  /* 0x0000001003037220 */ /* 0x000fe20000400000 */
[----:B------:R-:W-:Y:S01]  /*16b70*/  ISETP.GT.AND P4, PT, R0, RZ, P0 ;  /* 0x000000ff0000720c */ /* 0x000fe20000784270 */
[----:B------:R-:W-:Y:S01]  /*16b80*/  IMAD.IADD R9, R9, 0x1, R167 ;  /* 0x0000000109097824 */ /* 0x000fe200078e02a7 */
[----:B------:R-:W-:Y:S01]  /*16b90*/  LEA R10, P2, R8, R12, 0x2 ;  /* 0x0000000c080a7211 */ /* 0x000fe200078410ff */
[----:B----4-:R-:W-:-:S03]  /*16ba0*/  FFMA R15, R11, R2, R3 ;  /* 0x000000020b0f7223 */ /* 0x010fc60000000003 */
[----:B------:R-:W-:Y:S02]  /*16bb0*/  LEA.HI.X R11, R8, R13, R9, 0x2, P2 ;  /* 0x0000000d080b7211 */ /* 0x000fe400010f1409 */
[----:B------:R-:W-:-:S05]  /*16bc0*/  F2FP.TF32.F32.PACK_B R15, R15 ;  /* 0x0000000fff0f723e */ /* 0x000fca00024050ff */
[----:B------:R0:W-:Y:S04]  /*16bd0*/  @P1 STG.E desc[UR44][R6.64+0x3e4], R15 ;  /* 0x0003e40f06001986 */ /* 0x0001e8000c10192c */
[----:B------:R-:W3:Y:S01]  /*16be0*/  @P4 LDG.E.LTC128B R23, desc[UR44][R10.64] ;  /* 0x0000002c0a174981 */ /* 0x000ee2000c1e1920 */
[----:B------:R-:W-:Y:S01]  /*16bf0*/  MOV R163, UR8 ;  /* 0x0000000800a37c02 */ /* 0x000fe20008000f00 */
[----:B------:R-:W-:Y:S01]  /*16c00*/  IMAD.WIDE.U32 R8, R169, R14, R18 ;  /* 0x0000000ea9087225 */ /* 0x000fe200078e0012 */
[----:B------:R-:W-:Y:S01]  /*16c10*/  ISETP.GT.AND P2, PT, R0, 0x1, P0 ;  /* 0x000000010000780c */ /* 0x000fe20000744270 */
[----:B------:R-:W-:Y:S02]  /*16c20*/  BSSY B1, `(.L_x_282) ;  /* 0x0000013000017945 */ /* 0x000fe40003800000 */
[----:B------:R-:W-:-:S02]  /*16c30*/  IMAD.IADD R9, R167, 0x1, R9 ;  /* 0x00000001a7097824 */ /* 0x000fc400078e0209 */
[----:B------:R-:W-:Y:S02]  /*16c40*/  IMAD.U32 R165, RZ, RZ, UR8 ;  /* 0x00000008ffa57e24 */ /* 0x000fe4000f8e00ff */
[----:B------:R-:W-:Y:S02]  /*16c50*/  IMAD.U32 R164, RZ, RZ, UR9 ;  /* 0x00000009ffa47e24 */ /* 0x000fe4000f8e00ff */
[----:B------:R-:W-:Y:S02]  /*16c60*/  IMAD.SHL.U32 R163, R163, 0x200, RZ ;  /* 0x00000200a3a37824 */ /* 0x000fe400078e00ff */
[----:B--2---:R-:W-:Y:S01]  /*16c70*/  IMAD.WIDE.U32 R156, R22, UR42, R8 ;  /* 0x0000002a169c7c25 */ /* 0x004fe2000f8e0008 */
[----:B------:R-:W-:Y:S02]  /*16c80*/  SHF.L.U64.HI R165, R165, 0x9, R164 ;  /* 0x00000009a5a57819 */ /* 0x000fe400000102a4 */
[----:B------:R-:W-:Y:S02]  /*16c90*/  IADD3 R8, P1, R163, R4, RZ ;  /* 0x00000004a3087210 */ /* 0x000fe40007f3e0ff */
[----:B0-----:R-:W-:-:S03]  /*16ca0*/  LEA R6, P3, R156, R12, 0x2 ;  /* 0x0000000c9c067211 */ /* 0x001fc600078610ff */
[----:B------:R-:W-:Y:S01]  /*16cb0*/  IMAD.X R9, R165, 0x1, R5, P1 ;  /* 0x00000001a5097824 */ /* 0x000fe200008e0605 */
[----:B---3--:R-:W-:-:S05]  /*16cc0*/  LOP3.LUT R3, R23, 0xffffe000, RZ, 0xc0, !PT ;  /* 0xffffe00017037812 */ /* 0x008fca00078ec0ff */
[----:B------:R-:W-:-:S04]  /*16cd0*/  FMUL R3, R3, R16 ;  /* 0x0000001003037220 */ /* 0x000fc80000400000 */
[----:B------:R-:W-:Y:S01]  /*16ce0*/  FFMA R11, R24, R2, R3 ;  /* 0x00000002180b7223 */ /* 0x000fe20000000003 */
[----:B------:R-:W-:-:S04]  /*16cf0*/  IADD3 R3, R159, R157, RZ ;  /* 0x0000009d9f037210 */ /* 0x000fc80007ffe0ff */
[----:B------:R-:W-:Y:S02]  /*16d00*/  F2FP.TF32.F32.PACK_B R11, R11 ;  /* 0x0000000bff0b723e */ /* 0x000fe400024050ff */
[----:B------:R-:W-:-:S03]  /*16d10*/  LEA.HI.X R7, R156, R13, R3, 0x2, P3 ;  /* 0x0000000d9c077211 */ /* 0x000fc600018f1403 */
[----:B------:R0:W-:Y:S01]  /*16d20*/  @P4 STG.E desc[UR44][R8.64], R11 ;  /* 0x0000000b08004986 */ /* 0x0001e2000c10192c */
[----:B------:R-:W-:Y:S05]  /*16d30*/  @!P2 BRA `(.L_x_283) ;  /* 0x000000000004a947 */ /* 0x000fea0003800000 */
[----:B------:R1:W5:Y:S02]  /*16d40*/  LDG.E.LTC128B R23, desc[UR44][R6.64+0x4] ;  /* 0x0000042c06177981 */ /* 0x000364000c1e1920 */
.L_x_283:
[----:B------:R-:W-:Y:S05]  /*16d50*/  BSYNC B1 ;  /* 0x0000000000017941 */ /* 0x000fea0003800000 */
.L_x_282:
[----:B-----5:R-:W-:Y:S01]  /*16d60*/  LOP3.LUT R3, R23, 0xffffe000, RZ, 0xc0, !PT ;  /* 0xffffe00017037812 */ /* 0x020fe200078ec0ff */
[----:B------:R-:W-:Y:S01]  /*16d70*/  IMAD.WIDE.U32 R14, R169, R14, R154 ;  /* 0x0000000ea90e7225 */ /* 0x000fe200078e009a */
[----:B------:R-:W-:Y:S01]  /*16d80*/  ISETP.GT.AND P1, PT, R158, 0x88, PT ;  /* 0x000000889e00780c */ /* 0x000fe20003f24270 */
[----:B------:R-:W-:Y:S02]  /*16d90*/  BSSY B1, `(.L_x_284) ;  /* 0x0000010000017945 */ /* 0x000fe40003800000 */
[----:B------:R-:W-:Y:S01]  /*16da0*/  FMUL R10, R3, R16 ;  /* 0x00000010030a7220 */ /* 0x000fe20000400000 */
[----:B------:R-:W-:Y:S01]  /*16db0*/  ISETP.GT.AND P3, PT, R0, RZ, P1 ;  /* 0x000000ff0000720c */ /* 0x000fe20000f64270 */
[----:B------:R-:W-:Y:S01]  /*16dc0*/  IMAD.IADD R167, R167, 0x1, R15 ;  /* 0x00000001a7a77824 */ /* 0x000fe200078e020f */
[----:B------:R-:W-:Y:S01]  /*16dd0*/  IADD3 R152, P4, R152, R14, RZ ;  /* 0x0000000e98987210 */ /* 0x000fe20007f9e0ff */
[----:B------:R-:W-:Y:S01]  /*16de0*/  FFMA R25, R25, R2, R10 ;  /* 0x0000000219197223 */ /* 0x000fe2000000000a */
[----:B------:R-:W-:Y:S01]  /*16df0*/  IADD3 R14, P5, R18, R14, RZ ;  /* 0x0000000e120e7210 */ /* 0x000fe20007fbe0ff */
[----:B------:R-:W-:-:S02]  /*16e00*/  IMAD.MOV.U32 R3, RZ, RZ, R23 ;  /* 0x000000ffff037224 */ /* 0x000fc400078e0017 */
[----:B------:R-:W-:Y:S01]  /*16e10*/  IMAD.X R20, R167, 0x1, R21, P4 ;  /* 0x00000001a7147824 */ /* 0x000fe200020e0615 */
[----:B------:R-:W-:Y:S02]  /*16e20*/  F2FP.TF32.F32.PACK_B R25, R25 ;  /* 0x00000019ff19723e */ /* 0x000fe400024050ff */
[C---:B------:R-:W-:Y:S02]  /*16e30*/  LEA R10, P4, R152.reuse, R12, 0x2 ;  /* 0x0000000c980a7211 */ /* 0x040fe400078810ff */
[----:B------:R-:W-:Y:S01]  /*16e40*/  IADD3.X R15, R19, R167, RZ, P5, !PT ;  /* 0x000000a7130f7210 */ /* 0x000fe20002ffe4ff */
[----:B------:R2:W-:Y:S01]  /*16e50*/  @P2 STG.E desc[UR44][R8.64+0x4], R25 ;  /* 0x0000041908002986 */ /* 0x0005e2000c10192c */
[----:B0-----:R-:W-:Y:S01]  /*16e60*/  LEA.HI.X R11, R152, R13, R20, 0x2, P4 ;  /* 0x0000000d980b7211 */ /* 0x001fe200020f1414 */
[----:B------:R-:W-:Y:S08]  /*16e70*/  @!P3 BRA `(.L_x_285) ;  /* 0x000000000004b947 */ /* 0x000ff00003800000 */
[----:B------:R0:W5:Y:S02]  /*16e80*/  LDG.E.LTC128B R3, desc[UR44][R10.64] ;  /* 0x0000002c0a037981 */ /* 0x000164000c1e1920 */
.L_x_285:
[----:B------:R-:W-:Y:S05]  /*16e90*/  BSYNC B1 ;  /* 0x0000000000017941 */ /* 0x000fea0003800000 */
.L_x_284:
[----:B0----5:R-:W-:Y:S01]  /*16ea0*/  LOP3.LUT R11, R3, 0xffffe000, RZ, 0xc0, !PT ;  /* 0xffffe000030b7812 */ /* 0x021fe200078ec0ff */
[----:B------:R-:W-:Y:S01]  /*16eb0*/  IMAD.WIDE.U32 R22, R22, UR42, R14 ;  /* 0x0000002a16167c25 */ /* 0x000fe2000f8e000e */
[----:B------:R-:W-:Y:S01]  /*16ec0*/  IADD3 R10, P2, R8, R161, RZ ;  /* 0x000000a1080a7210 */ /* 0x000fe20007f5e0ff */
[----:B------:R-:W-:Y:S01]  /*16ed0*/  BSSY B1, `(.L_x_286) ;  /* 0x000000c000017945 */ /* 0x000fe20003800000 */
[----:B------:R-:W-:Y:S01]  /*16ee0*/  ISETP.GT.AND P5, PT, R0, 0x1, P1 ;  /* 0x000000010000780c */ /* 0x000fe20000fa4270 */
[----:B------:R-:W-:Y:S01]  /*16ef0*/  FMUL R11, R11, R16 ;  /* 0x000000100b0b7220 */ /* 0x000fe20000400000 */
[----:B------:R-:W-:Y:S01]  /*16f00*/  IMAD.IADD R159, R159, 0x1, R23 ;  /* 0x000000019f9f7824 */ /* 0x000fe200078e0217 */
[----:B------:R-:W-:Y:S02]  /*16f10*/  LEA R12, P4, R22, R12, 0x2 ;  /* 0x0000000c160c7211 */ /* 0x000fe400078810ff */
[----:B------:R-:W-:Y:S01]  /*16f20*/  FFMA R15, R26, R2, R11 ;  /* 0x000000021a0f7223 */ /* 0x000fe2000000000b */
[----:B------:R-:W-:Y:S01]  /*16f30*/  IMAD.X R11, R9, 0x1, R160, P2 ;  /* 0x00000001090b7824 */ /* 0x000fe200010e06a0 */
[----:B------:R-:W-:-:S03]  /*16f40*/  LEA.HI.X R13, R22, R13, R159, 0x2, P4 ;  /* 0x0000000d160d7211 */ /* 0x000fc600020f149f */
[----:B------:R-:W-:-:S05]  /*16f50*/  F2FP.TF32.F32.PACK_B R15, R15 ;  /* 0x0000000fff0f723e */ /* 0x000fca00024050ff */
[----:B------:R0:W-:Y:S01]  /*16f60*/  @P3 STG.E desc[UR44][R10.64], R15 ;  /* 0x0000000f0a003986 */ /* 0x0001e2000c10192c */
[----:B------:R-:W-:Y:S05]  /*16f70*/  @!P5 BRA `(.L_x_287) ;  /* 0x000000000004d947 */ /* 0x000fea0003800000 */
[----:B------:R3:W5:Y:S02]  /*16f80*/  LDG.E.LTC128B R3, desc[UR44][R12.64+0x4] ;  /* 0x0000042c0c037981 */ /* 0x000764000c1e1920 */
.L_x_287:
[----:B------:R-:W-:Y:S05]  /*16f90*/  BSYNC B1 ;  /* 0x0000000000017941 */ /* 0x000fea0003800000 */
.L_x_286:
[----:B0----5:R-:W-:Y:S01]  /*16fa0*/  LOP3.LUT R15, R3, 0xffffe000, RZ, 0xc0, !PT ;  /* 0xffffe000030f7812 */ /* 0x021fe200078ec0ff */
[----:B------:R-:W-:Y:S01]  /*16fb0*/  BSSY B1, `(.L_x_288) ;  /* 0x0000008000017945 */ /* 0x000fe20003800000 */
[----:B------:R-:W-:-:S03]  /*16fc0*/  ISETP.GT.AND P2, PT, R0, 0x8, P0 ;  /* 0x000000080000780c */ /* 0x000fc60000744270 */
[----:B------:R-:W-:-:S04]  /*16fd0*/  FMUL R14, R15, R16 ;  /* 0x000000100f0e7220 */ /* 0x000fc80000400000 */
[----:B------:R-:W-:-:S05]  /*16fe0*/  FFMA R27, R27, R2, R14 ;  /* 0x000000021b1b7223 */ /* 0x000fca000000000e */
[----:B------:R-:W-:-:S05]  /*16ff0*/  F2FP.TF32.F32.PACK_B R27, R27 ;  /* 0x0000001bff1b723e */ /* 0x000fca00024050ff */
[----:B------:R0:W-:Y:S01]  /*17000*/  @P5 STG.E desc[UR44][R10.64+0x4], R27 ;  /* 0x0000041b0a005986 */ /* 0x0001e2000c10192c */
[----:B------:R-:W-:Y:S05]  /*17010*/  @!P2 BRA `(.L_x_289) ;  /* 0x000000000004a947 */ /* 0x000fea0003800000 */
[----:B------:R4:W5:Y:S02]  /*17020*/  LDG.E.LTC128B R3, desc[UR44][R6.64+0x20] ;  /* 0x0000202c06037981 */ /* 0x000964000c1e1920 */
.L_x_289:
[----:B------:R-:W-:Y:S05]  /*17030*/  BSYNC B1 ;  /* 0x0000000000017941 */ /* 0x000fea0003800000 */
.L_x_288:
        /* <DEDUP_REMOVED lines=9> */
.L_x_291:
[----:B------:R-:W-:Y:S05]  /*170d0*/  BSYNC B1 ;  /* 0x0000000000017941 */ /* 0x000fea0003800000 */
.L_x_290:
        /* <DEDUP_REMOVED lines=9> */
.L_x_293:
[----:B------:R-:W-:Y:S05]  /*17170*/  BSYNC B1 ;  /* 0x0000000000017941 */ /* 0x000fea0003800000 */
.L_x_292:
[----:B-----5:R-:W-:Y:S01]  /*17180*/  LOP3.LUT R11, R3, 0xffffe000, RZ, 0xc0, !PT ;  /* 0xffffe000030b7812 */ /* 0x020fe200078ec0ff */
[----:B------:R-:W-:Y:S01]  /*17190*/  BSSY B1, `(.L_x_294) ;  /* 0x000000a000017945 */ /* 0x000fe20003800000 */
[----:B------:R-:W-:Y:S02]  /*171a0*/  IADD3 R10, P3, R161, R8, RZ ;  /* 0x00000008a10a7210 */ /* 0x000fe40007f7e0ff */
[----:B------:R-:W-:Y:S01]  /*171b0*/  ISETP.GT.AND P2, PT, R0, 0x9, P1 ;  /* 0x000000090000780c */ /* 0x000fe20000f44270 */
[----:B------:R-:W-:-:S04]  /*171c0*/  FMUL R11, R11, R16 ;  /* 0x000000100b0b7220 */ /* 0x000fc80000400000 */
[----:B------:R-:W-:Y:S01]  /*171d0*/  FFMA R15, R30, R2, R11 ;  /* 0x000000021e0f7223 */ /* 0x000fe2000000000b */
[----:B------:R-:W-:-:S04]  /*171e0*/  IADD3.X R11, R160, R9, RZ, P3, !PT ;  /* 0x00000009a00b7210 */ /* 0x000fc80001ffe4ff */
[----:B------:R-:W-:-:S05]  /*171f0*/  F2FP.TF32.F32.PACK_B R15, R15 ;  /* 0x0000000fff0f723e */ /* 0x000fca00024050ff */
[----:B------:R0:W-:Y:S01]  /*17200*/  @P4 STG.E desc[UR44][R10.64+0x20], R15 ;  /* 0x0000200f0a004986 */ /* 0x0001e2000c10192c */
[----:B------:R-:W-:Y:S05]  /*17210*/  @!P2 BRA `(.L_x_295) ;  /* 0x000000000004a947 */ /* 0x000fea0003800000 */
[----:B------:R0:W5:Y:S02]  /*17220*/  LDG.E.LTC128B R3, desc[UR44][R12.64+0x24] ;  /* 0x0000242c0c037981 */ /* 0x000164000c1e1920 */
.L_x_295:
[----:B------:R-:W-:Y:S05]  /*17230*/  BSYNC B1 ;  /* 0x0000000000017941 */ /* 0x000fea0003800000 */
.L_x_294:
[----:B0----5:R-:W-:Y:S01]  /*17240*/  LOP3.LUT R11, R3, 0xffffe000, RZ, 0xc0, !PT ;  /* 0xffffe000030b7812 */ /* 0x021fe200078ec0ff */
[----:B------:R-:W-:Y:S01]  /*17250*/  BSSY B1, `(.L_x_296) ;  /* 0x000000a000017945 */ /* 0x000fe20003800000 */
[----:B------:R-:W-:Y:S02]  /*17260*/  IADD3 R4, P3, P4, R161, R4, R163 ;  /* 0x00000004a1047210 */ /* 0x000fe40007c7e0a3 */
[----:B------:R-:W-:Y:S01]  /*17270*/  ISETP.GT.AND P5, PT, R0, 0x10, P0 ;  /* 0x000000100000780c */ /* 0x000fe200007a4270 */
[----:B------:R-:W-:Y:S01]  /*17280*/  FMUL R10, R11, R16 ;  /* 0x000000100b0a7220 */ /* 0x000fe20000400000 */
[----:B------:R-:W-:-:S03]  /*17290*/  IADD3.X R5, R160, R5, R165, P3, P4 ;  /* 0x00000005a0057210 */ /* 0x000fc60001fe84a5 */
[----:B------:R-:W-:-:S05]  /*172a0*/  FFMA R31, R31, R2, R10 ;  /* 0x000000021f1f7223 */ /* 0x000fca000000000a */
[----:B------:R-:W-:-:S05]  /*172b0*/  F2FP.TF32.F32.PACK_B R31, R31 ;  /* 0x0000001fff1f723e */ /* 0x000fca00024050ff */
[----:B------:R0:W-:Y:S01]  /*172c0*/  @P2 STG.E desc[UR44][R4.64+0x24], R31 ;  /* 0x0000241f04002986 */ /* 0x0001e2000c10192c */
[----:B------:R-:W-:Y:S05]  /*172d0*/  @!P5 BRA `(.L_x_297) ;  /* 0x000000000004d947 */ /* 0x000fea0003800000 */
[----:B------:R0:W5:Y:S02]  /*172e0*/  LDG.E.LTC128B R3, desc[UR44][R6.64+0x40] ;  /* 0x0000402c06037981 */ /* 0x000164000c1e1920 */
.L_x_297:
[----:B------:R-:W-:Y:S05]  /*172f0*/  BSYNC B1 ;  /* 0x0000000000017941 */ /* 0x000fea0003800000 */
.L_x_296:
[----:B-----5:R-:W-:Y:S01]  /*17300*/  LOP3.LUT R11, R3, 0xffffe000, RZ, 0xc0, !PT ;  /* 0xffffe000030b7812 */ /* 0x020fe200078ec0ff */
        /* <DEDUP_REMOVED lines=8> */
.L_x_299:
[----:B------:R-:W-:Y:S05]  /*17390*/  BSYNC B1 ;  /* 0x0000000000017941 */ /* 0x000fea0003800000 */
.L_x_298:
        /* <DEDUP_REMOVED lines=9> */
.L_x_301:
[----:B------:R-:W-:Y:S05]  /*17430*/  BSYNC B1 ;  /* 0x0000000000017941 */ /* 0x000fea0003800000 */
.L_x_300:
        /* <DEDUP_REMOVED lines=9> */
.L_x_303:
[----:B------:R-:W-:Y:S05]  /*174d0*/  BSYNC B1 ;  /* 0x0000000000017941 */ /* 0x000fea0003800000 */
.L_x_302:
        /* <DEDUP_REMOVED lines=9> */
.L_x_305:
[----:B------:R-:W-:Y:S05]  /*17570*/  BSYNC B1 ;  /* 0x0000000000017941 */ /* 0x000fea0003800000 */
.L_x_304:
        /* <DEDUP_REMOVED lines=9> */
.L_x_307:
[----:B------:R-:W-:Y:S05]  /*17610*/  BSYNC B1 ;  /* 0x0000000000017941 */ /* 0x000fea0003800000 */
.L_x_306:
        /* <DEDUP_REMOVED lines=9> */
.L_x_309:
[----:B------:R-:W-:Y:S05]  /*176b0*/  BSYNC B1 ;  /* 0x0000000000017941 */ /* 0x000fea0003800000 */
.L_x_308:
        /* <DEDUP_REMOVED lines=9> */
.L_x_311:
[----:B------:R-:W-:Y:S05]  /*17750*/  BSYNC B1 ;  /* 0x0000000000017941 */ /* 0x000fea0003800000 */
.L_x_310:
        /* <DEDUP_REMOVED lines=9> */
.L_x_313:
[----:B------:R-:W-:Y:S05]  /*177f0*/  BSYNC B1 ;  /* 0x0000000000017941 */ /* 0x000fea0003800000 */
.L_x_312:
        /* <DEDUP_REMOVED lines=9> */
.L_x_315:
[----:B------:R-:W-:Y:S05]  /*17890*/  BSYNC B1 ;  /* 0x0000000000017941 */ /* 0x000fea0003800000 */
.L_x_314:
        /* <DEDUP_REMOVED lines=9> */
.L_x_317:
[----:B------:R-:W-:Y:S05]  /*17930*/  BSYNC B1 ;  /* 0x0000000000017941 */ /* 0x000fea0003800000 */
.L_x_316:
        /* <DEDUP_REMOVED lines=9> */
.L_x_319:
[----:B------:R-:W-:Y:S05]  /*179d0*/  BSYNC B1 ;  /* 0x0000000000017941 */ /* 0x000fea0003800000 */
.L_x_318:
        /* <DEDUP_REMOVED lines=9> */
.L_x_321:
[----:B------:R-:W-:Y:S05]  /*17a70*/  BSYNC B1 ;  /* 0x0000000000017941 */ /* 0x000fea0003800000 */
.L_x_320:
        /* <DEDUP_REMOVED lines=9> */
.L_x_323:
[----:B------:R-:W-:Y:S05]  /*17b10*/  BSYNC B1 ;  /* 0x0000000000017941 */ /* 0x000fea0003800000 */
.L_x_322:
        /* <DEDUP_REMOVED lines=9> */
.L_x_325:
[----:B------:R-:W-:Y:S05]  /*17bb0*/  BSYNC B1 ;  /* 0x0000000000017941 */ /* 0x000fea0003800000 */
.L_x_324:
        /* <DEDUP_REMOVED lines=9> */
.L_x_327:
[----:B------:R-:W-:Y:S05]  /*17c50*/  BSYNC B1 ;  /* 0x0000000000017941 */ /* 0x000fea0003800000 */
.L_x_326:
        /* <DEDUP_REMOVED lines=9> */
.L_x_329:
[----:B------:R-:W-:Y:S05]  /*17cf0*/  BSYNC B1 ;  /* 0x0000000000017941 */ /* 0x000fea0003800000 */
.L_x_328:
        /* <DEDUP_REMOVED lines=9> */
.L_x_331:
[----:B------:R-:W-:Y:S05]  /*17d90*/  BSYNC B1 ;  /* 0x0000000000017941 */ /* 0x000fea0003800000 */
.L_x_330:
        /* <DEDUP_REMOVED lines=9> */
.L_x_333:
[----:B------:R-:W-:Y:S05]  /*17e30*/  BSYNC B1 ;  /* 0x0000000000017941 */ /* 0x000fea0003800000 */
.L_x_332:
        /* <DEDUP_REMOVED lines=9> */
.L_x_335:
[----:B------:R-:W-:Y:S05]  /*17ed0*/  BSYNC B1 ;  /* 0x0000000000017941 */ /* 0x000fea0003800000 */
.L_x_334:
        /* <DEDUP_REMOVED lines=9> */
.L_x_337:
[----:B------:R-:W-:Y:S05]  /*17f70*/  BSYNC B1 ;  /* 0x0000000000017941 */ /* 0x000fea0003800000 */
.L_x_336:
        /* <DEDUP_REMOVED lines=9> */
.L_x_339:
[----:B------:R-:W-:Y:S05]  /*18010*/  BSYNC B1 ;  /* 0x0000000000017941 */ /* 0x000fea0003800000 */
.L_x_338:
        /* <DEDUP_REMOVED lines=9> */
.L_x_341:
[----:B------:R-:W-:Y:S05]  /*180b0*/  BSYNC B1 ;  /* 0x0000000000017941 */ /* 0x000fea0003800000 */
.L_x_340:
        /* <DEDUP_REMOVED lines=9> */
.L_x_343:
[----:B------:R-:W-:Y:S05]  /*18150*/  BSYNC B1 ;  /* 0x0000000000017941 */ /* 0x000fea0003800000 */
.L_x_342:
        /* <DEDUP_REMOVED lines=9> */
.L_x_345:
[----:B------:R-:W-:Y:S05]  /*181f0*/  BSYNC B1 ;  /* 0x0000000000017941 */ /* 0x000fea0003800000 */
.L_x_344:
        /* <DEDUP_REMOVED lines=9> */
.L_x_347:
[----:B------:R-:W-:Y:S05]  /*18290*/  BSYNC B1 ;  /* 0x0000000000017941 */ /* 0x000fea0003800000 */
.L_x_346:
        /* <DEDUP_REMOVED lines=9> */
.L_x_349:
[----:B------:R-:W-:Y:S05]  /*18330*/  BSYNC B1 ;  /* 0x0000000000017941 */ /* 0x000fea0003800000 */
.L_x_348:
        /* <DEDUP_REMOVED lines=9> */
.L_x_351:
[----:B------:R-:W-:Y:S05]  /*183d0*/  BSYNC B1 ;  /* 0x0000000000017941 */ /* 0x000fea0003800000 */
.L_x_350:
        /* <DEDUP_REMOVED lines=9> */
.L_x_353:
[----:B------:R-:W-:Y:S05]  /*18470*/  BSYNC B1 ;  /* 0x0000000000017941 */ /* 0x000fea0003800000 */
.L_x_352:
        /* <DEDUP_REMOVED lines=9> */
.L_x_355:
[----:B------:R-:W-:Y:S05]  /*18510*/  BSYNC B1 ;  /* 0x0000000000017941 */ /* 0x000fea0003800000 */
.L_x_354:
        /* <DEDUP_REMOVED lines=9> */
.L_x_357:
[----:B------:R-:W-:Y:S05]  /*185b0*/  BSYNC B1 ;  /* 0x0000000000017941 */ /* 0x000fea0003800000 */
.L_x_356:
        /* <DEDUP_REMOVED lines=9> */
.L_x_359:
[----:B------:R-:W-:Y:S05]  /*18650*/  BSYNC B1 ;  /* 0x0000000000017941 */ /* 0x000fea0003800000 */
.L_x_358:
        /* <DEDUP_REMOVED lines=9> */
.L_x_361:
[----:B------:R-:W-:Y:S05]  /*186f0*/  BSYNC B1 ;  /* 0x0000000000017941 */ /* 0x000fea0003800000 */
.L_x_360:
        /* <DEDUP_REMOVED lines=9> */
.L_x_363:
[----:B------:R-:W-:Y:S05]  /*18790*/  BSYNC B1 ;  /* 0x0000000000017941 */ /* 0x000fea0003800000 */
.L_x_362:
        /* <DEDUP_REMOVED lines=9> */
.L_x_365:
[----:B------:R-:W-:Y:S05]  /*18830*/  BSYNC B1 ;  /* 0x0000000000017941 */ /* 0x000fea0003800000 */
.L_x_364:
        /* <DEDUP_REMOVED lines=9> */
.L_x_367:
[----:B------:R-:W-:Y:S05]  /*188d0*/  BSYNC B1 ;  /* 0x0000000000017941 */ /* 0x000fea0003800000 */
.L_x_366:
        /* <DEDUP_REMOVED lines=9> */
.L_x_369:
[----:B------:R-:W-:Y:S05]  /*18970*/  BSYNC B1 ;  /* 0x0000000000017941 */ /* 0x000fea0003800000 */
.L_x_368:
        /* <DEDUP_REMOVED lines=9> */
.L_x_371:
[----:B------:R-:W-:Y:S05]  /*18a10*/  BSYNC B1 ;  /* 0x0000000000017941 */ /* 0x000fea0003800000 */
.L_x_370:
        /* <DEDUP_REMOVED lines=9> */
.L_x_373:
[----:B------:R-:W-:Y:S05]  /*18ab0*/  BSYNC B1 ;  /* 0x0000000000017941 */ /* 0x000fea0003800000 */
.L_x_372:
        /* <DEDUP_REMOVED lines=9> */
.L_x_375:
[----:B------:R-:W-:Y:S05]  /*18b50*/  BSYNC B1 ;  /* 0x0000000000017941 */ /* 0x000fea0003800000 */
.L_x_374:
        /* <DEDUP_REMOVED lines=9> */
.L_x_377:
[----:B------:R-:W-:Y:S05]  /*18bf0*/  BSYNC B1 ;  /* 0x0000000000017941 */ /* 0x000fea0003800000 */
.L_x_376:
        /* <DEDUP_REMOVED lines=9> */
.L_x_379:
[----:B------:R-:W-:Y:S05]  /*18c90*/  BSYNC B1 ;  /* 0x0000000000017941 */ /* 0x000fea0003800000 */
.L_x_378:
        /* <DEDUP_REMOVED lines=9> */
.L_x_381:
[----:B------:R-:W-:Y:S05]  /*18d30*/  BSYNC B1 ;  /* 0x0000000000017941 */ /* 0x000fea0003800000 */
.L_x_380:
        /* <DEDUP_REMOVED lines=9> */
.L_x_383:
[----:B------:R-:W-:Y:S05]  /*18dd0*/  BSYNC B1 ;  /* 0x0000000000017941 */ /* 0x000fea0003800000 */
.L_x_382:
        /* <DEDUP_REMOVED lines=9> */
.L_x_385:
[----:B------:R-:W-:Y:S05]  /*18e70*/  BSYNC B1 ;  /* 0x0000000000017941 */ /* 0x000fea0003800000 */
.L_x_384:
        /* <DEDUP_REMOVED lines=9> */
.L_x_387:
[----:B------:R-:W-:Y:S05]  /*18f10*/  BSYNC B1 ;  /* 0x0000000000017941 */ /* 0x000fea0003800000 */
.L_x_386:
        /* <DEDUP_REMOVED lines=9> */
.L_x_389:
[----:B------:R-:W-:Y:S05]  /*18fb0*/  BSYNC B1 ;  /* 0x0000000000017941 */ /* 0x000fea0003800000 */
.L_x_388:
        /* <DEDUP_REMOVED lines=9> */
.L_x_391:
[----:B------:R-:W-:Y:S05]  /*19050*/  BSYNC B1 ;  /* 0x0000000000017941 */ /* 0x000fea0003800000 */
.L_x_390:
        /* <DEDUP_REMOVED lines=9> */
.L_x_393:
[----:B------:R-:W-:Y:S05]  /*190f0*/  BSYNC B1 ;  /* 0x0000000000017941 */ /* 0x000fea0003800000 */
.L_x_392:
        /* <DEDUP_REMOVED lines=9> */
.L_x_395:
[----:B------:R-:W-:Y:S05]  /*19190*/  BSYNC B1 ;  /* 0x0000000000017941 */ /* 0x000fea0003800000 */
.L_x_394:
        /* <DEDUP_REMOVED lines=9> */
.L_x_397:
[----:B------:R-:W-:Y:S05]  /*19230*/  BSYNC B1 ;  /* 0x0000000000017941 */ /* 0x000fea0003800000 */
.L_x_396:
        /* <DEDUP_REMOVED lines=9> */
.L_x_399:
[----:B------:R-:W-:Y:S05]  /*192d0*/  BSYNC B1 ;  /* 0x0000000000017941 */ /* 0x000fea0003800000 */
.L_x_398:
        /* <DEDUP_REMOVED lines=9> */
.L_x_401:
[----:B------:R-:W-:Y:S05]  /*19370*/  BSYNC B1 ;  /* 0x0000000000017941 */ /* 0x000fea0003800000 */
.L_x_400:
        /* <DEDUP_REMOVED lines=9> */
.L_x_403:
[----:B------:R-:W-:Y:S05]  /*19410*/  BSYNC B1 ;  /* 0x0000000000017941 */ /* 0x000fea0003800000 */
.L_x_402:
        /* <DEDUP_REMOVED lines=9> */
.L_x_405:
[----:B------:R-:W-:Y:S05]  /*194b0*/  BSYNC B1 ;  /* 0x0000000000017941 */ /* 0x000fea0003800000 */
.L_x_404:
        /* <DEDUP_REMOVED lines=9> */
.L_x_407:
[----:B------:R-:W-:Y:S05]  /*19550*/  BSYNC B1 ;  /* 0x0000000000017941 */ /* 0x000fea0003800000 */
.L_x_406:
        /* <DEDUP_REMOVED lines=9> */
.L_x_409:
[----:B------:R-:W-:Y:S05]  /*195f0*/  BSYNC B1 ;  /* 0x0000000000017941 */ /* 0x000fea0003800000 */
.L_x_408:
        /* <DEDUP_REMOVED lines=9> */
.L_x_411:
[----:B------:R-:W-:Y:S05]  /*19690*/  BSYNC B1 ;  /* 0x0000000000017941 */ /* 0x000fea0003800000 */
.L_x_410:
        /* <DEDUP_REMOVED lines=9> */
.L_x_413:
[----:B------:R-:W-:Y:S05]  /*19730*/  BSYNC B1 ;  /* 0x0000000000017941 */ /* 0x000fea0003800000 */
.L_x_412:
        /* <DEDUP_REMOVED lines=9> */
.L_x_415:
[----:B------:R-:W-:Y:S05]  /*197d0*/  BSYNC B1 ;  /* 0x0000000000017941 */ /* 0x000fea0003800000 */
.L_x_414:
        /* <DEDUP_REMOVED lines=9> */
.L_x_417:
[----:B------:R-:W-:Y:S05]  /*19870*/  BSYNC B1 ;  /* 0x0000000000017941 */ /* 0x000fea0003800000 */
.L_x_416:
        /* <DEDUP_REMOVED lines=9> */
.L_x_419:
[----:B------:R-:W-:Y:S05]  /*19910*/  BSYNC B1 ;  /* 0x0000000000017941 */ /* 0x000fea0003800000 */
.L_x_418:
        /* <DEDUP_REMOVED lines=9> */
.L_x_421:
[----:B------:R-:W-:Y:S05]  /*199b0*/  BSYNC B1 ;  /* 0x0000000000017941 */ /* 0x000fea0003800000 */
.L_x_420:
        /* <DEDUP_REMOVED lines=9> */
.L_x_423:
[----:B------:R-:W-:Y:S05]  /*19a50*/  BSYNC B1 ;  /* 0x0000000000017941 */ /* 0x000fea0003800000 */
.L_x_422:
        /* <DEDUP_REMOVED lines=9> */
.L_x_425:
[----:B------:R-:W-:Y:S05]  /*19af0*/  BSYNC B1 ;  /* 0x0000000000017941 */ /* 0x000fea0003800000 */
.L_x_424:
        /* <DEDUP_REMOVED lines=9> */
.L_x_427:
[----:B------:R-:W-:Y:S05]  /*19b90*/  BSYNC B1 ;  /* 0x0000000000017941 */ /* 0x000fea0003800000 */
.L_x_426:
        /* <DEDUP_REMOVED lines=9> */
.L_x_429:
[----:B------:R-:W-:Y:S05]  /*19c30*/  BSYNC B1 ;  /* 0x0000000000017941 */ /* 0x000fea0003800000 */
.L_x_428:
        /* <DEDUP_REMOVED lines=9> */
.L_x_431:
[----:B------:R-:W-:Y:S05]  /*19cd0*/  BSYNC B1 ;  /* 0x0000000000017941 */ /* 0x000fea0003800000 */
.L_x_430:
        /* <DEDUP_REMOVED lines=9> */
.L_x_433:
[----:B------:R-:W-:Y:S05]  /*19d70*/  BSYNC B1 ;  /* 0x0000000000017941 */ /* 0x000fea0003800000 */
.L_x_432:
        /* <DEDUP_REMOVED lines=9> */
.L_x_435:
[----:B------:R-:W-:Y:S05]  /*19e10*/  BSYNC B1 ;  /* 0x0000000000017941 */ /* 0x000fea0003800000 */
.L_x_434:
        /* <DEDUP_REMOVED lines=9> */
.L_x_437:
[----:B------:R-:W-:Y:S05]  /*19eb0*/  BSYNC B1 ;  /* 0x0000000000017941 */ /* 0x000fea0003800000 */
.L_x_436:
        /* <DEDUP_REMOVED lines=9> */
.L_x_439:
[----:B------:R-:W-:Y:S05]  /*19f50*/  BSYNC B1 ;  /* 0x0000000000017941 */ /* 0x000fea0003800000 */
.L_x_438:
        /* <DEDUP_REMOVED lines=9> */
.L_x_441:
[----:B------:R-:W-:Y:S05]  /*19ff0*/  BSYNC B1 ;  /* 0x0000000000017941 */ /* 0x000fea0003800000 */
.L_x_440:
        /* <DEDUP_REMOVED lines=9> */
.L_x_443:
[----:B------:R-:W-:Y:S05]  /*1a090*/  BSYNC B1 ;  /* 0x0000000000017941 */ /* 0x000fea0003800000 */
.L_x_442:
        /* <DEDUP_REMOVED lines=9> */
.L_x_445:
[----:B------:R-:W-:Y:S05]  /*1a130*/  BSYNC B1 ;  /* 0x0000000000017941 */ /* 0x000fea0003800000 */
.L_x_444:
        /* <DEDUP_REMOVED lines=9> */
.L_x_447:
[----:B------:R-:W-:Y:S05]  /*1a1d0*/  BSYNC B1 ;  /* 0x0000000000017941 */ /* 0x000fea0003800000 */
.L_x_446:
        /* <DEDUP_REMOVED lines=9> */
.L_x_449:
[----:B------:R-:W-:Y:S05]  /*1a270*/  BSYNC B1 ;  /* 0x0000000000017941 */ /* 0x000fea0003800000 */
.L_x_448:
        /* <DEDUP_REMOVED lines=9> */
.L_x_451:
[----:B------:R-:W-:Y:S05]  /*1a310*/  BSYNC B1 ;  /* 0x0000000000017941 */ /* 0x000fea0003800000 */
.L_x_450:
        /* <DEDUP_REMOVED lines=9> */
.L_x_453:
[----:B------:R-:W-:Y:S05]  /*1a3b0*/  BSYNC B1 ;  /* 0x0000000000017941 */ /* 0x000fea0003800000 */
.L_x_452:
        /* <DEDUP_REMOVED lines=9> */
.L_x_455:
[----:B------:R-:W-:Y:S05]  /*1a450*/  BSYNC B1 ;  /* 0x0000000000017941 */ /* 0x000fea0003800000 */
.L_x_454:
        /* <DEDUP_REMOVED lines=9> */
.L_x_457:
[----:B------:R-:W-:Y:S05]  /*1a4f0*/  BSYNC B1 ;  /* 0x0000000000017941 */ /* 0x000fea0003800000 */
.L_x_456:
        /* <DEDUP_REMOVED lines=9> */
.L_x_459:
[----:B------:R-:W-:Y:S05]  /*1a590*/  BSYNC B1 ;  /* 0x0000000000017941 */ /* 0x000fea0003800000 */
.L_x_458:
        /* <DEDUP_REMOVED lines=9> */
.L_x_461:
[----:B------:R-:W-:Y:S05]  /*1a630*/  BSYNC B1 ;  /* 0x0000000000017941 */ /* 0x000fea0003800000 */
.L_x_460:
        /* <DEDUP_REMOVED lines=9> */
.L_x_463:
[----:B------:R-:W-:Y:S05]  /*1a6d0*/  BSYNC B1 ;  /* 0x0000000000017941 */ /* 0x000fea0003800000 */
.L_x_462:
        /* <DEDUP_REMOVED lines=9> */
.L_x_465:
[----:B------:R-:W-:Y:S05]  /*1a770*/  BSYNC B1 ;  /* 0x0000000000017941 */ /* 0x000fea0003800000 */
.L_x_464:
        /* <DEDUP_REMOVED lines=9> */
.L_x_467:
[----:B------:R-:W-:Y:S05]  /*1a810*/  BSYNC B1 ;  /* 0x0000000000017941 */ /* 0x000fea0003800000 */
.L_x_466:
        /* <DEDUP_REMOVED lines=9> */
.L_x_469:
[----:B------:R-:W-:Y:S05]  /*1a8b0*/  BSYNC B1 ;  /* 0x0000000000017941 */ /* 0x000fea0003800000 */
.L_x_468:
        /* <DEDUP_REMOVED lines=9> */
.L_x_471:
[----:B------:R-:W-:Y:S05]  /*1a950*/  BSYNC B1 ;  /* 0x0000000000017941 */ /* 0x000fea0003800000 */
.L_x_470:
        /* <DEDUP_REMOVED lines=9> */
.L_x_473:
[----:B------:R-:W-:Y:S05]  /*1a9f0*/  BSYNC B1 ;  /* 0x0000000000017941 */ /* 0x000fea0003800000 */
.L_x_472:
        /* <DEDUP_REMOVED lines=9> */
.L_x_475:
[----:B------:R-:W-:Y:S05]  /*1aa90*/  BSYNC B1 ;  /* 0x0000000000017941 */ /* 0x000fea0003800000 */
.L_x_474:
        /* <DEDUP_REMOVED lines=9> */
.L_x_477:
[----:B------:R-:W-:Y:S05]  /*1ab30*/  BSYNC B1 ;  /* 0x0000000000017941 */ /* 0x000fea0003800000 */
.L_x_476:
        /* <DEDUP_REMOVED lines=9> */
.L_x_479:
[----:B------:R-:W-:Y:S05]  /*1abd0*/  BSYNC B1 ;  /* 0x0000000000017941 */ /* 0x000fea0003800000 */
.L_x_478:
        /* <DEDUP_REMOVED lines=9> */
.L_x_481:
[----:B------:R-:W-:Y:S05]  /*1ac70*/  BSYNC B1 ;  /* 0x0000000000017941 */ /* 0x000fea0003800000 */
.L_x_480:
        /* <DEDUP_REMOVED lines=9> */
.L_x_483:
[----:B------:R-:W-:Y:S05]  /*1ad10*/  BSYNC B1 ;  /* 0x0000000000017941 */ /* 0x000fea0003800000 */
.L_x_482:
        /* <DEDUP_REMOVED lines=9> */
.L_x_485:
[----:B------:R-:W-:Y:S05]  /*1adb0*/  BSYNC B1 ;  /* 0x0000000000017941 */ /* 0x000fea0003800000 */
.L_x_484:
        /* <DEDUP_REMOVED lines=9> */
.L_x_487:
[----:B------:R-:W-:Y:S05]  /*1ae50*/  BSYNC B1 ;  /* 0x0000000000017941 */ /* 0x000fea0003800000 */
.L_x_486:
        /* <DEDUP_REMOVED lines=9> */
.L_x_489:
[----:B------:R-:W-:Y:S05]  /*1aef0*/  BSYNC B1 ;  /* 0x0000000000017941 */ /* 0x000fea0003800000 */
.L_x_488:
        /* <DEDUP_REMOVED lines=9> */
.L_x_491:
[----:B------:R-:W-:Y:S05]  /*1af90*/  BSYNC B1 ;  /* 0x0000000000017941 */ /* 0x000fea0003800000 */
.L_x_490:
        /* <DEDUP_REMOVED lines=9> */
.L_x_493:
[----:B------:R-:W-:Y:S05]  /*1b030*/  BSYNC B1 ;  /* 0x0000000000017941 */ /* 0x000fea0003800000 */
.L_x_492:
        /* <DEDUP_REMOVED lines=9> */
.L_x_495:
[----:B------:R-:W-:Y:S05]  /*1b0d0*/  BSYNC B1 ;  /* 0x0000000000017941 */ /* 0x000fea0003800000 */
.L_x_494:
        /* <DEDUP_REMOVED lines=9> */
.L_x_497:
[----:B------:R-:W-:Y:S05]  /*1b170*/  BSYNC B1 ;  /* 0x0000000000017941 */ /* 0x000fea0003800000 */
.L_x_496:
        /* <DEDUP_REMOVED lines=9> */
.L_x_499:
[----:B------:R-:W-:Y:S05]  /*1b210*/  BSYNC B1 ;  /* 0x0000000000017941 */ /* 0x000fea0003800000 */
.L_x_498:
        /* <DEDUP_REMOVED lines=9> */
.L_x_501:
[----:B------:R-:W-:Y:S05]  /*1b2b0*/  BSYNC B1 ;  /* 0x0000000000017941 */ /* 0x000fea0003800000 */
.L_x_500:
        /* <DEDUP_REMOVED lines=9> */
.L_x_503:
[----:B------:R-:W-:Y:S05]  /*1b350*/  BSYNC B1 ;  /* 0x0000000000017941 */ /* 0x000fea0003800000 */
.L_x_502:
        /* <DEDUP_REMOVED lines=9> */
.L_x_505:
[----:B------:R-:W-:Y:S05]  /*1b3f0*/  BSYNC B1 ;  /* 0x0000000000017941 */ /* 0x000fea0003800000 */
.L_x_504:
        /* <DEDUP_REMOVED lines=9> */
.L_x_507:
[----:B------:R-:W-:Y:S05]  /*1b490*/  BSYNC B1 ;  /* 0x0000000000017941 */ /* 0x000fea0003800000 */
.L_x_506:
        /* <DEDUP_REMOVED lines=9> */
.L_x_509:
[----:B------:R-:W-:Y:S05]  /*1b530*/  BSYNC B1 ;  /* 0x0000000000017941 */ /* 0x000fea0003800000 */
.L_x_508:
        /* <DEDUP_REMOVED lines=9> */
.L_x_511:
[----:B------:R-:W-:Y:S05]  /*1b5d0*/  BSYNC B1 ;  /* 0x0000000000017941 */ /* 0x000fea0003800000 */
.L_x_510:
        /* <DEDUP_REMOVED lines=9> */
.L_x_513:
[----:B------:R-:W-:Y:S05]  /*1b670*/  BSYNC B1 ;  /* 0x0000000000017941 */ /* 0x000fea0003800000 */
.L_x_512:
        /* <DEDUP_REMOVED lines=9> */
.L_x_515:
[----:B------:R-:W-:Y:S05]  /*1b710*/  BSYNC B1 ;  /* 0x0000000000017941 */ /* 0x000fea0003800000 */
.L_x_514:
        /* <DEDUP_REMOVED lines=9> */
.L_x_517:
[----:B------:R-:W-:Y:S05]  /*1b7b0*/  BSYNC B1 ;  /* 0x0000000000017941 */ /* 0x000fea0003800000 */
.L_x_516:
        /* <DEDUP_REMOVED lines=9> */
.L_x_519:
[----:B------:R-:W-:Y:S05]  /*1b850*/  BSYNC B1 ;  /* 0x0000000000017941 */ /* 0x000fea0003800000 */
.L_x_518:
        /* <DEDUP_REMOVED lines=9> */
.L_x_521:
[----:B------:R-:W-:Y:S05]  /*1b8f0*/  BSYNC B1 ;  /* 0x0000000000017941 */ /* 0x000fea0003800000 */
.L_x_520:
        /* <DEDUP_REMOVED lines=9> */
.L_x_523:
[----:B------:R-:W-:Y:S05]  /*1b990*/  BSYNC B1 ;  /* 0x0000000000017941 */ /* 0x000fea0003800000 */
.L_x_522:
        /* <DEDUP_REMOVED lines=9> */
.L_x_525:
[----:B------:R-:W-:Y:S05]  /*1ba30*/  BSYNC B1 ;  /* 0x0000000000017941 */ /* 0x000fea0003800000 */
.L_x_524:
        /* <DEDUP_REMOVED lines=9> */
.L_x_527:
[----:B------:R-:W-:Y:S05]  /*1bad0*/  BSYNC B1 ;  /* 0x0000000000017941 */ /* 0x000fea0003800000 */
.L_x_526:
        /* <DEDUP_REMOVED lines=9> */
.L_x_529:
[----:B------:R-:W-:Y:S05]  /*1bb70*/  BSYNC B1 ;  /* 0x0000000000017941 */ /* 0x000fea0003800000 */
.L_x_528:
        /* <DEDUP_REMOVED lines=9> */
.L_x_531:
[----:B------:R-:W-:Y:S05]  /*1bc10*/  BSYNC B1 ;  /* 0x0000000000017941 */ /* 0x000fea0003800000 */
.L_x_530:
[----:B01--45:R-:W-:Y:S01]  /*1bc20*/  LOP3.LUT R7, R3, 0xffffe000, RZ, 0xc0, !PT ;  /* 0xffffe00003077812 */ /* 0x033fe200078ec0ff */
        /* <DEDUP_REMOVED lines=8> */
.L_x_533:
[----:B------:R-:W-:Y:S05]  /*1bcb0*/  BSYNC B1 ;  /* 0x0000000000017941 */ /* 0x000fea0003800000 */
.L_x_532:
        /* <DEDUP_REMOVED lines=9> */
.L_x_535:
[----:B------:R-:W-:Y:S05]  /*1bd50*/  BSYNC B1 ;  /* 0x0000000000017941 */ /* 0x000fea0003800000 */
.L_x_534:
[----:B------:R-:W-:Y:S05]  /*1bd60*/  @!P1 BRA `(.L_x_536) ;  /* 0x00000050004c9947 */ /* 0x000fea0003800000 */
[----:B-----5:R-:W-:-:S05]  /*1bd70*/  LOP3.LUT R3, R3, 0xffffe000, RZ, 0xc0, !PT ;  /* 0xffffe00003037812 */ /* 0x020fca00078ec0ff */
[----:B------:R-:W-:-:S04]  /*1bd80*/  FMUL R0, R3, R16 ;  /* 0x0000001003007220 */ /* 0x000fc80000400000 */
[----:B------:R-:W-:-:S05]  /*1bd90*/  FFMA R151, R151, R2, R0 ;  /* 0x0000000297977223 */ /* 0x000fca0000000000 */
[----:B------:R-:W-:-:S05]  /*1bda0*/  F2FP.TF32.F32.PACK_B R151, R151 ;  /* 0x00000097ff97723e */ /* 0x000fca00024050ff */
[----:B------:R0:W-:Y:S01]  /*1bdb0*/  STG.E desc[UR44][R4.64+0x3e4], R151 ;  /* 0x0003e49704007986 */ /* 0x0001e2000c10192c */
[----:B------:R-:W-:Y:S05]  /*1bdc0*/  BRA `(.L_x_536) ;  /* 0x0000005000347947 */ /* 0x000fea0003800000 */
.L_x_29:
[----:B------:R-:W2:Y:S01]  /*1bdd0*/  LDL.LU R3, [R1] ;  /* 0x0000000001037983 */ /* 0x000ea20000300800 */
[----:B------:R-:W-:-:S03]  /*1bde0*/  ULDC.64 UR4, c[0x0][0x5c0] ;  /* 0x0001700000047ab9 */ /* 0x000fc60000000a00 */
[----:B------:R-:W3:Y:S04]  /*1bdf0*/  LDL.LU R9, [R1+0x8] ;  /* 0x0000080001097983 */ /* 0x000ee80000300800 */
[----:B------:R-:W4:Y:S04]  /*1be00*/  LDL.LU R8, [R1+0x54] ;  /* 0x0000540001087983 */ /* 0x000f280000300800 */
[----:B------:R-:W5:Y:S04]  /*1be10*/  LDL.LU R235, [R1+0x8c] ;  /* 0x00008c0001eb7983 */ /* 0x000f680000300800 */
        /* <DEDUP_REMOVED lines=91> */
[----:B------:R-:W5:Y:S01]  /*1c3d0*/  LDL.LU R12, [R1+0x1fc] ;  /* 0x0001fc00010c7983 */ /* 0x000f620000300800 */
[----:B--2---:R-:W-:Y:S01]  /*1c3e0*/  FMUL R3, R3, R2 ;  /* 0x0000000203037220 */ /* 0x004fe20000400000 */
[----:B------:R-:W-:-:S02]  /*1c3f0*/  LEA R4, P0, R6, UR4, 0x2 ;  /* 0x0000000406047c11 */ /* 0x000fc4000f8010ff */
[----:B------:R-:W2:Y:S02]  /*1c400*/  LDL.LU R7, [R1+0x4] ;  /* 0x0000040001077983 */ /* 0x000ea40000300800 */
[----:B------:R-:W-:Y:S02]  /*1c410*/  LEA.HI.X R5, R6, UR5, R10, 0x2, P0 ;  /* 0x0000000506057c11 */ /* 0x000fe400080f140a */
[----:B------:R-:W-:Y:S01]  /*1c420*/  F2FP.TF32.F32.PACK_B R3, R3 ;  /* 0x00000003ff03723e */ /* 0x000fe200024050ff */
[----:B------:R-:W5:Y:S01]  /*1c430*/  LDL.LU R10, [R1+0x5c] ;  /* 0x00005c00010a7983 */ /* 0x000f620000300800 */
[----:B------:R-:W-:-:S03]  /*1c440*/  ISETP.GT.AND P0, PT, R0, 0x1, P3 ;  /* 0x000000010000780c */ /* 0x000fc60001f04270 */
[----:B------:R2:W-:Y:S01]  /*1c450*/  @P1 STG.E desc[UR44][R4.64], R3 ;  /* 0x0000000304001986 */ /* 0x0005e2000c10192c */
[----:B------:R-:W-:Y:S01]  /*1c460*/  ISETP.GT.AND P2, PT, R158, 0x8, PT ;  /* 0x000000089e00780c */ /* 0x000fe20003f44270 */
[----:B--2---:R-:W-:-:S05]  /*1c470*/  FMUL R3, R7, R2 ;  /* 0x0000000207037220 */ /* 0x004fca0000400000 */
[----:B------:R-:W-:-:S05]  /*1c480*/  F2FP.TF32.F32.PACK_B R3, R3 ;  /* 0x00000003ff03723e */ /* 0x000fca00024050ff */
[----:B------:R0:W-:Y:S04]  /*1c490*/  @P0 STG.E desc[UR44][R4.64+0x4], R3 ;  /* 0x0000040304000986 */ /* 0x0001e8000c10192c */
[----:B0-----:R-:W2:Y:S01]  /*1c4a0*/  LDL.LU R3, [R1+0xc] ;  /* 0x00000c0001037983 */ /* 0x001ea20000300800 */
[----:B------:R-:W-:Y:S01]  /*1c4b0*/  USHF.L.U32 UR5, UR8, 0x5, URZ ;  /* 0x0000000508057899 */ /* 0x000fe2000800063f */
[----:B------:R-:W-:Y:S01]  /*1c4c0*/  ISETP.GT.AND P0, PT, R0, RZ, P2 ;  /* 0x000000ff0000720c */ /* 0x000fe20001704270 */
[----:B------:R-:W-:Y:S01]  /*1c4d0*/  USHF.L.U64.HI UR4, UR8, 0x5, UR9 ;  /* 0x0000000508047899 */ /* 0x000fe20008010209 */
[----:B---3--:R-:W-:-:S03]  /*1c4e0*/  FMUL R9, R9, R2 ;  /* 0x0000000209097220 */ /* 0x008fc60000400000 */
[----:B------:R-:W-:Y:S02]  /*1c4f0*/  IADD3 R6, P1, R4, UR5, RZ ;  /* 0x0000000504067c10 */ /* 0x000fe4000ff3e0ff */
[----:B------:R-:W-:Y:S02]  /*1c500*/  F2FP.TF32.F32.PACK_B R9, R9 ;  /* 0x00000009ff09723e */ /* 0x000fe400024050ff */
[----:B------:R-:W-:-:S05]  /*1c510*/  IADD3.X R7, R5, UR4, RZ, P1, !PT ;  /* 0x0000000405077c10 */ /* 0x000fca0008ffe4ff */
[----:B------:R0:W-:Y:S01]  /*1c520*/  @P0 STG.E desc[UR44][R6.64], R9 ;  /* 0x0000000906000986 */ /* 0x0001e2000c10192c */
[----:B------:R-:W-:-:S03]  /*1c530*/  ISETP.GT.AND P0, PT, R0, 0x1, P2 ;  /* 0x000000010000780c */ /* 0x000fc60001704270 */
[----:B0-----:R-:W3:Y:S01]  /*1c540*/  LDL.LU R9, [R1+0x60] ;  /* 0x0000600001097983 */ /* 0x001ee20000300800 */
[----:B--2---:R-:W-:-:S05]  /*1c550*/  FMUL R3, R3, R2 ;  /* 0x0000000203037220 */ /* 0x004fca0000400000 */
[----:B------:R-:W-:-:S05]  /*1c560*/  F2FP.TF32.F32.PACK_B R3, R3 ;  /* 0x00000003ff03723e */ /* 0x000fca00024050ff */
[----:B------:R0:W-:Y:S04]  /*1c570*/  @P0 STG.E desc[UR44][R6.64+0x4], R3 ;  /* 0x0000040306000986 */ /* 0x0001e8000c10192c */
[----:B0-----:R-:W2:Y:S01]  /*1c580*/  LDL.LU R3, [R1+0x10] ;  /* 0x0000100001037983 */ /* 0x001ea20000300800 */
[----:B------:R-:W-:Y:S01]  /*1c590*/  ISETP.GT.AND P0, PT, R0, 0x8, P3 ;  /* 0x000000080000780c */ /* 0x000fe20001f04270 */
[----:B--2---:R-:W-:-:S05]  /*1c5a0*/  FMUL R3, R3, R2 ;  /* 0x0000000203037220 */ /* 0x004fca0000400000 */
[----:B------:R-:W-:-:S07]  /*1c5b0*/  F2FP.TF32.F32.PACK_B R3, R3 ;  /* 0x00000003ff03723e */ /* 0x000fce00024050ff */
        /* <DEDUP_REMOVED lines=82> */
[C---:B------:R-:W-:Y:S02]  /*1cae0*/  ISETP.GT.AND P1, PT, R0.reuse, 0x29, P3 ;  /* 0x000000290000780c */ /* 0x040fe40001f24270 */
[----:B------:R-:W-:Y:S01]  /*1caf0*/  ISETP.GT.AND P0, PT, R0, 0x28, P2 ;  /* 0x000000280000780c */ /* 0x000fe20001704270 */
[----:B----4-:R-:W-:-:S05]  /*1cb00*/  FMUL R8, R8, R2 ;  /* 0x0000000208087220 */ /* 0x010fca0000400000 */
[----:B------:R-:W-:-:S05]  /*1cb10*/  F2FP.TF32.F32.PACK_B R8, R8 ;  /* 0x00000008ff08723e */ /* 0x000fca00024050ff */
[----:B------:R0:W-:Y:S04]  /*1cb20*/  @P1 STG.E desc[UR44][R4.64+0xa4], R8 ;  /* 0x0000a40804001986 */ /* 0x0001e8000c10192c */
[----:B0-----:R-:W4:Y:S01]  /*1cb30*/  LDL.LU R8, [R1+0x68] ;  /* 0x0000680001087983 */ /* 0x001f220000300800 */
[----:B--2---:R-:W-:-:S05]  /*1cb40*/  FMUL R3, R3, R2 ;  /* 0x0000000203037220 */ /* 0x004fca0000400000 */
[----:B------:R-:W-:-:S05]  /*1cb50*/  F2FP.TF32.F32.PACK_B R3, R3 ;  /* 0x00000003ff03723e */ /* 0x000fca00024050ff */
[----:B------:R0:W-:Y:S04]  /*1cb60*/  @P0 STG.E desc[UR44][R6.64+0xa0], R3 ;  /* 0x0000a00306000986 */ /* 0x0001e8000c10192c */
[----:B0-----:R-:W2:Y:S01]  /*1cb70*/  LDL.LU R3, [R1+0x64] ;  /* 0x0000640001037983 */ /* 0x001ea20000300800 */
[C---:B------:R-:W-:Y:S02]  /*1cb80*/  ISETP.GT.AND P1, PT, R0.reuse, 0x29, P2 ;  /* 0x000000290000780c */ /* 0x040fe40001724270 */
[----:B------:R-:W-:Y:S01]  /*1cb90*/  ISETP.GT.AND P4, PT, R0, 0x30, P3 ;  /* 0x000000300000780c */ /* 0x000fe20001f84270 */
[-C--:B-----5:R-:W-:Y:S01]  /*1cba0*/  FMUL R10, R10, R2.reuse ;  /* 0x000000020a0a7220 */ /* 0x0a0fe20000400000 */
[C---:B------:R-:W-:Y:S01]  /*1cbb0*/  ISETP.GT.AND P5, PT, R0.reuse, 0x31, P3 ;  /* 0x000000310000780c */ /* 0x040fe20001fa4270 */
[-C--:B---3--:R-:W-:Y:S01]  /*1cbc0*/  FMUL R9, R9, R2.reuse ;  /* 0x0000000209097220 */ /* 0x088fe20000400000 */
[----:B------:R-:W-:Y:S01]  /*1cbd0*/  ISETP.GT.AND P0, PT, R0, 0x30, P2 ;  /* 0x000000300000780c */ /* 0x000fe20001704270 */
[----:B----4-:R-:W-:Y:S01]  /*1cbe0*/  FMUL R8, R8, R2 ;  /* 0x0000000208087220 */ /* 0x010fe20000400000 */
[----:B------:R-:W-:-:S02]  /*1cbf0*/  F2FP.TF32.F32.PACK_B R10, R10 ;  /* 0x0000000aff0a723e */ /* 0x000fc400024050ff */
[----:B------:R-:W-:Y:S02]  /*1cc00*/  F2FP.TF32.F32.PACK_B R9, R9 ;  /* 0x00000009ff09723e */ /* 0x000fe400024050ff */
[----:B------:R-:W-:Y:S01]  /*1cc10*/  F2FP.TF32.F32.PACK_B R8, R8 ;  /* 0x00000008ff08723e */ /* 0x000fe200024050ff */
[----:B------:R0:W-:Y:S04]  /*1cc20*/  @P1 STG.E desc[UR44][R6.64+0xa4], R10 ;  /* 0x0000a40a06001986 */ /* 0x0001e8000c10192c */
[----:B------:R1:W-:Y:S04]  /*1cc30*/  @P4 STG.E desc[UR44][R4.64+0xc0], R9 ;  /* 0x0000c00904004986 */ /* 0x0003e8000c10192c */
[----:B0-----:R-:W3:Y:S04]  /*1cc40*/  LDL.LU R10, [R1+0x78] ;  /* 0x00007800010a7983 */ /* 0x001ee80000300800 */
[----:B-1----:R-:W4:Y:S01]  /*1cc50*/  LDL.LU R9, [R1+0x74] ;  /* 0x0000740001097983 */ /* 0x002f220000300800 */
[----:B--2---:R-:W-:-:S05]  /*1cc60*/  FMUL R3, R3, R2 ;  /* 0x0000000203037220 */ /* 0x004fca0000400000 */
[----:B------:R-:W-:-:S05]  /*1cc70*/  F2FP.TF32.F32.PACK_B R3, R3 ;  /* 0x00000003ff03723e */ /* 0x000fca00024050ff */
[----:B------:R0:W-:Y:S04]  /*1cc80*/  @P5 STG.E desc[UR44][R4.64+0xc4], R3 ;  /* 0x0000c40304005986 */ /* 0x0001e8000c10192c */
[----:B------:R1:W-:Y:S04]  /*1cc90*/  @P0 STG.E desc[UR44][R6.64+0xc0], R8 ;  /* 0x0000c00806000986 */ /* 0x0003e8000c10192c */
[----:B0-----:R-:W2:Y:S04]  /*1cca0*/  LDL.LU R3, [R1+0x6c] ;  /* 0x00006c0001037983 */ /* 0x001ea80000300800 */
[----:B-1----:R-:W5:Y:S01]  /*1ccb0*/  LDL.LU R8, [R1+0x70] ;  /* 0x0000700001087983 */ /* 0x002f620000300800 */
[----:B------:R-:W-:-:S02]  /*1ccc0*/  ISETP.GT.AND P1, PT, R0, 0x31, P2 ;  /* 0x000000310000780c */ /* 0x000fc40001724270 */
[C---:B------:R-:W-:Y:S02]  /*1ccd0*/  ISETP.GT.AND P4, PT, R0.reuse, 0x38, P3 ;  /* 0x000000380000780c */ /* 0x040fe40001f84270 */
[C---:B------:R-:W-:Y:S02]  /*1cce0*/  ISETP.GT.AND P5, PT, R0.reuse, 0x39, P3 ;  /* 0x000000390000780c */ /* 0x040fe40001fa4270 */
[----:B------:R-:W-:Y:S01]  /*1ccf0*/  ISETP.GT.AND P0, PT, R0, 0x38, P2 ;  /* 0x000000380000780c */ /* 0x000fe20001704270 */
[-C--:B----4-:R-:W-:Y:S01]  /*1cd00*/  FMUL R9, R9, R2.reuse ;  /* 0x0000000209097220 */ /* 0x090fe20000400000 */
[----:B---3--:R-:W-:-:S04]  /*1cd10*/  FMUL R10, R10, R2 ;  /* 0x000000020a0a7220 */ /* 0x008fc80000400000 */
[----:B------:R-:W-:Y:S02]  /*1cd20*/  F2FP.TF32.F32.PACK_B R9, R9 ;  /* 0x00000009ff09723e */ /* 0x000fe400024050ff */
[----:B------:R-:W-:Y:S01]  /*1cd30*/  F2FP.TF32.F32.PACK_B R10, R10 ;  /* 0x0000000aff0a723e */ /* 0x000fe200024050ff */
[-C--:B--2---:R-:W-:Y:S01]  /*1cd40*/  FMUL R3, R3, R2.reuse ;  /* 0x0000000203037220 */ /* 0x084fe20000400000 */
[----:B-----5:R-:W-:-:S04]  /*1cd50*/  FMUL R8, R8, R2 ;  /* 0x0000000208087220 */ /* 0x020fc80000400000 */
[----:B------:R-:W-:Y:S02]  /*1cd60*/  F2FP.TF32.F32.PACK_B R3, R3 ;  /* 0x00000003ff03723e */ /* 0x000fe400024050ff */
[----:B------:R-:W-:-:S03]  /*1cd70*/  F2FP.TF32.F32.PACK_B R8, R8 ;  /* 0x00000008ff08723e */ /* 0x000fc600024050ff */
[----:B------:R0:W-:Y:S04]  /*1cd80*/  @P1 STG.E desc[UR44][R6.64+0xc4], R3 ;  /* 0x0000c40306001986 */ /* 0x0001e8000c10192c */
[----:B------:R1:W-:Y:S04]  /*1cd90*/  @P4 STG.E desc[UR44][R4.64+0xe0], R8 ;  /* 0x0000e00804004986 */ /* 0x0003e8000c10192c */
[----:B0-----:R-:W2:Y:S04]  /*1cda0*/  LDL.LU R3, [R1+0x7c] ;  /* 0x00007c0001037983 */ /* 0x001ea80000300800 */
[----:B-1----:R-:W3:Y:S04]  /*1cdb0*/  LDL.LU R8, [R1+0x80] ;  /* 0x0000800001087983 */ /* 0x002ee80000300800 */
[----:B------:R0:W-:Y:S04]  /*1cdc0*/  @P5 STG.E desc[UR44][R4.64+0xe4], R9 ;  /* 0x0000e40904005986 */ /* 0x0001e8000c10192c */
[----:B------:R1:W-:Y:S04]  /*1cdd0*/  @P0 STG.E desc[UR44][R6.64+0xe0], R10 ;  /* 0x0000e00a06000986 */ /* 0x0003e8000c10192c */
[----:B0-----:R-:W4:Y:S04]  /*1cde0*/  LDL.LU R9, [R1+0x84] ;  /* 0x0000840001097983 */ /* 0x001f280000300800 */
[----:B-1----:R-:W5:Y:S01]  /*1cdf0*/  LDL.LU R10, [R1+0x88] ;  /* 0x00008800010a7983 */ /* 0x002f620000300800 */
[----:B------:R-:W-:-:S02]  /*1ce00*/  ISETP.GT.AND P1, PT, R0, 0x39, P2 ;  /* 0x000000390000780c */ /* 0x000fc40001724270 */
[C---:B------:R-:W-:Y:S02]  /*1ce10*/  ISETP.GT.AND P4, PT, R0.reuse, 0x40, P3 ;  /* 0x000000400000780c */ /* 0x040fe40001f84270 */
[C---:B------:R-:W-:Y:S02]  /*1ce20*/  ISETP.GT.AND P5, PT, R0.reuse, 0x41, P3 ;  /* 0x000000410000780c */ /* 0x040fe40001fa4270 */
[----:B------:R-:W-:Y:S01]  /*1ce30*/  ISETP.GT.AND P0, PT, R0, 0x40, P2 ;  /* 0x000000400000780c */ /* 0x000fe20001704270 */
[-C--:B------:R-:W-:Y:S01]  /*1ce40*/  FMUL R11, R11, R2.reuse ;  /* 0x000000020b0b7220 */ /* 0x080fe20000400000 */
[----:B------:R-:W-:-:S04]  /*1ce50*/  FMUL R13, R13, R2 ;  /* 0x000000020d0d7220 */ /* 0x000fc80000400000 */
[----:B------:R-:W-:Y:S02]  /*1ce60*/  F2FP.TF32.F32.PACK_B R11, R11 ;  /* 0x0000000bff0b723e */ /* 0x000fe400024050ff */
[----:B------:R-:W-:Y:S01]  /*1ce70*/  F2FP.TF32.F32.PACK_B R13, R13 ;  /* 0x0000000dff0d723e */ /* 0x000fe200024050ff */
[----:B------:R-:W-:-:S05]  /*1ce80*/  FMUL R15, R15, R2 ;  /* 0x000000020f0f7220 */ /* 0x000fca0000400000 */
[----:B------:R-:W-:Y:S01]  /*1ce90*/  F2FP.TF32.F32.PACK_B R15, R15 ;  /* 0x0000000fff0f723e */ /* 0x000fe200024050ff */
[----:B------:R-:W-:-:S05]  /*1cea0*/  FMUL R19, R19, R2 ;  /* 0x0000000213137220 */ /* 0x000fca0000400000 */
[----:B------:R-:W-:Y:S01]  /*1ceb0*/  F2FP.TF32.F32.PACK_B R19, R19 ;  /* 0x00000013ff13723e */ /* 0x000fe200024050ff */
[-C--:B--2---:R-:W-:Y:S01]  /*1cec0*/  FMUL R3, R3, R2.reuse ;  /* 0x0000000203037220 */ /* 0x084fe20000400000 */
[----:B---3--:R-:W-:-:S04]  /*1ced0*/  FMUL R8, R8, R2 ;  /* 0x0000000208087220 */ /* 0x008fc80000400000 */
[----:B------:R-:W-:Y:S02]  /*1cee0*/  F2FP.TF32.F32.PACK_B R3, R3 ;  /* 0x00000003ff03723e */ /* 0x000fe400024050ff */
[----:B------:R-:W-:-:S03]  /*1cef0*/  F2FP.TF32.F32.PACK_B R8, R8 ;  /* 0x00000008ff08723e */ /* 0x000fc600024050ff */
[----:B------:R0:W-:Y:S01]  /*1cf00*/  @P1 STG.E desc[UR44][R6.64+0xe4], R3 ;  /* 0x0000e40306001986 */ /* 0x0001e2000c10192c */
[----:B------:R-:W-:-:S03]  /*1cf10*/  ISETP.GT.AND P1, PT, R0, 0x41, P2 ;  /* 0x000000410000780c */ /* 0x000fc60001724270 */
[----:B------:R1:W-:Y:S01]  /*1cf20*/  @P4 STG.E desc[UR44][R4.64+0x100], R8 ;  /* 0x0001000804004986 */ /* 0x0003e2000c10192c */
[----:B------:R-:W-:Y:S01]  /*1cf30*/  ISETP.GT.AND P4, PT, R0, 0x48, P3 ;  /* 0x000000480000780c */ /* 0x000fe20001f84270 */
[-C--:B----4-:R-:W-:Y:S01]  /*1cf40*/  FMUL R9, R9, R2.reuse ;  /* 0x0000000209097220 */ /* 0x090fe20000400000 */
[-C--:B0-----:R-:W-:Y:S01]  /*1cf50*/  FMUL R3, R235, R2.reuse ;  /* 0x00000002eb037220 */ /* 0x081fe20000400000 */
[-C--:B-----5:R-:W-:Y:S01]  /*1cf60*/  FMUL R10, R10, R2.reuse ;  /* 0x000000020a0a7220 */ /* 0x0a0fe20000400000 */
[----:B-1----:R-:W-:Y:S02]  /*1cf70*/  FMUL R8, R234, R2 ;  /* 0x00000002ea087220 */ /* 0x002fe40000400000 */
[----:B------:R-:W-:Y:S02]  /*1cf80*/  F2FP.TF32.F32.PACK_B R9, R9 ;  /* 0x00000009ff09723e */ /* 0x000fe400024050ff */
[----:B------:R-:W-:Y:S02]  /*1cf90*/  F2FP.TF32.F32.PACK_B R10, R10 ;  /* 0x0000000aff0a723e */ /* 0x000fe400024050ff */
[----:B------:R-:W-:-:S02]  /*1cfa0*/  F2FP.TF32.F32.PACK_B R3, R3 ;  /* 0x00000003ff03723e */ /* 0x000fc400024050ff */
[----:B------:R-:W-:Y:S01]  /*1cfb0*/  F2FP.TF32.F32.PACK_B R8, R8 ;  /* 0x00000008ff08723e */ /* 0x000fe200024050ff */
[----:B------:R0:W-:Y:S01]  /*1cfc0*/  @P5 STG.E desc[UR44][R4.64+0x104], R9 ;  /* 0x0001040904005986 */ /* 0x0001e2000c10192c */
[----:B------:R-:W-:-:S03]  /*1cfd0*/  ISETP.GT.AND P5, PT, R0, 0x49, P3 ;  /* 0x000000490000780c */ /* 0x000fc60001fa4270 */
[----:B------:R1:W-:Y:S01]  /*1cfe0*/  @P0 STG.E desc[UR44][R6.64+0x100], R10 ;  /* 0x0001000a06000986 */ /* 0x0003e2000c10192c */
[----:B------:R-:W-:-:S03]  /*1cff0*/  ISETP.GT.AND P0, PT, R0, 0x48, P2 ;  /* 0x000000480000780c */ /* 0x000fc60001704270 */
[----:B------:R2:W-:Y:S01]  /*1d000*/  @P1 STG.E desc[UR44][R6.64+0x104], R3 ;  /* 0x0001040306001986 */ /* 0x0005e2000c10192c */
[----:B------:R-:W-:-:S03]  /*1d010*/  ISETP.GT.AND P1, PT, R0, 0x49, P2 ;  /* 0x000000490000780c */ /* 0x000fc60001724270 */
[----:B------:R-:W-:Y:S01]  /*1d020*/  @P4 STG.E desc[UR44][R4.64+0x120], R8 ;  /* 0x0001200804004986 */ /* 0x000fe2000c10192c */
[-C--:B0-----:R-:W-:Y:S01]  /*1d030*/  FMUL R9, R233, R2.reuse ;  /* 0x00000002e9097220 */ /* 0x081fe20000400000 */
[----:B------:R-:W-:Y:S01]  /*1d040*/  ISETP.GT.AND P4, PT, R0, 0x50, P3 ;  /* 0x000000500000780c */ /* 0x000fe20001f84270 */
[----:B-1----:R-:W-:-:S03]  /*1d050*/  FMUL R10, R232, R2 ;  /* 0x00000002e80a7220 */ /* 0x002fc60000400000 */
[----:B------:R-:W-:Y:S02]  /*1d060*/  F2FP.TF32.F32.PACK_B R9, R9 ;  /* 0x00000009ff09723e */ /* 0x000fe400024050ff */
[----:B------:R-:W-:-:S03]  /*1d070*/  F2FP.TF32.F32.PACK_B R10, R10 ;  /* 0x0000000aff0a723e */ /* 0x000fc600024050ff */
[----:B------:R0:W-:Y:S01]  /*1d080*/  @P5 STG.E desc[UR44][R4.64+0x124], R9 ;  /* 0x0001240904005986 */ /* 0x0001e2000c10192c */
[----:B------:R-:W-:-:S03]  /*1d090*/  ISETP.GT.AND P5, PT, R0, 0x51, P3 ;  /* 0x000000510000780c */ /* 0x000fc60001fa4270 */
[----:B------:R-:W-:Y:S01]  /*1d0a0*/  @P0 STG.E desc[UR44][R6.64+0x120], R10 ;  /* 0x0001200a06000986 */ /* 0x000fe2000c10192c */
[----:B------:R-:W-:-:S03]  /*1d0b0*/  ISETP.GT.AND P0, PT, R0, 0x50, P2 ;  /* 0x000000500000780c */ /* 0x000fc60001704270 */
[----:B------:R1:W-:Y:S01]  /*1d0c0*/  @P1 STG.E desc[UR44][R6.64+0x124], R11 ;  /* 0x0001240b06001986 */ /* 0x0003e2000c10192c */
[C---:B------:R-:W-:Y:S01]  /*1d0d0*/  ISETP.GT.AND P1, PT, R0.reuse, 0x51, P2 ;  /* 0x000000510000780c */ /* 0x040fe20001724270 */
[-C--:B--2---:R-:W-:Y:S02]  /*1d0e0*/  FMUL R3, R231, R2.reuse ;  /* 0x00000002e7037220 */ /* 0x084fe40000400000 */
[----:B------:R2:W-:Y:S01]  /*1d0f0*/  @P4 STG.E desc[UR44][R4.64+0x140], R13 ;  /* 0x0001400d04004986 */ /* 0x0005e2000c10192c */
[----:B------:R-:W-:Y:S01]  /*1d100*/  ISETP.GT.AND P4, PT, R0, 0x58, P3 ;  /* 0x000000580000780c */ /* 0x000fe20001f84270 */
[-C--:B0-----:R-:W-:Y:S01]  /*1d110*/  FMUL R9, R230, R2.reuse ;  /* 0x00000002e6097220 */ /* 0x081fe20000400000 */
[----:B------:R-:W-:Y:S01]  /*1d120*/  F2FP.TF32.F32.PACK_B R3, R3 ;  /* 0x00000003ff03723e */ /* 0x000fe200024050ff */
[----:B-1----:R-:W-:-:S03]  /*1d130*/  FMUL R11, R229, R2 ;  /* 0x00000002e50b7220 */ /* 0x002fc60000400000 */
[----:B------:R-:W-:Y:S01]  /*1d140*/  F2FP.TF32.F32.PACK_B R9, R9 ;  /* 0x00000009ff09723e */ /* 0x000fe200024050ff */
[----:B------:R-:W-:Y:S01]  /*1d150*/  @P5 STG.E desc[UR44][R4.64+0x144], R15 ;  /* 0x0001440f04005986 */ /* 0x000fe2000c10192c */
[----:B------:R-:W-:-:S03]  /*1d160*/  F2FP.TF32.F32.PACK_B R11, R11 ;  /* 0x0000000bff0b723e */ /* 0x000fc600024050ff */
[----:B------:R0:W-:Y:S01]  /*1d170*/  @P0 STG.E desc[UR44][R6.64+0x140], R3 ;  /* 0x0001400306000986 */ /* 0x0001e2000c10192c */
[C---:B------:R-:W-:Y:S02]  /*1d180*/  ISETP.GT.AND P5, PT, R0.reuse, 0x59, P3 ;  /* 0x000000590000780c */ /* 0x040fe40001fa4270 */
[C---:B------:R-:W-:Y:S01]  /*1d190*/  ISETP.GT.AND P0, PT, R0.reuse, 0x58, P2 ;  /* 0x000000580000780c */ /* 0x040fe20001704270 */
[----:B------:R1:W-:Y:S01]  /*1d1a0*/  @P1 STG.E desc[UR44][R6.64+0x144], R9 ;  /* 0x0001440906001986 */ /* 0x0003e2000c10192c */
[----:B------:R-:W-:Y:S01]  /*1d1b0*/  ISETP.GT.AND P1, PT, R0, 0x59, P2 ;  /* 0x000000590000780c */ /* 0x000fe20001724270 */
[-C--:B--2---:R-:W-:Y:S02]  /*1d1c0*/  FMUL R13, R228, R2.reuse ;  /* 0x00000002e40d7220 */ /* 0x084fe40000400000 */
[----:B------:R2:W-:Y:S01]  /*1d1d0*/  @P4 STG.E desc[UR44][R4.64+0x160], R11 ;  /* 0x0001600b04004986 */ /* 0x0005e2000c10192c */
[----:B------:R-:W-:Y:S01]  /*1d1e0*/  ISETP.GT.AND P4, PT, R0, 0x60, P3 ;  /* 0x000000600000780c */ /* 0x000fe20001f84270 */
[-C--:B0-----:R-:W-:Y:S01]  /*1d1f0*/  FMUL R3, R227, R2.reuse ;  /* 0x00000002e3037220 */ /* 0x081fe20000400000 */
[----:B------:R-:W-:Y:S01]  /*1d200*/  F2FP.TF32.F32.PACK_B R13, R13 ;  /* 0x0000000dff0d723e */ /* 0x000fe200024050ff */
[----:B-1----:R-:W-:-:S03]  /*1d210*/  FMUL R9, R226, R2 ;  /* 0x00000002e2097220 */ /* 0x002fc60000400000 */
[----:B------:R-:W-:Y:S01]  /*1d220*/  F2FP.TF32.F32.PACK_B R3, R3 ;  /* 0x00000003ff03723e */ /* 0x000fe200024050ff */
[----:B------:R0:W-:Y:S01]  /*1d230*/  @P5 STG.E desc[UR44][R4.64+0x164], R13 ;  /* 0x0001640d04005986 */ /* 0x0001e2000c10192c */
[----:B------:R-:W-:-:S03]  /*1d240*/  F2FP.TF32.F32.PACK_B R9, R9 ;  /* 0x00000009ff09723e */ /* 0x000fc600024050ff */
[----:B------:R-:W-:Y:S01]  /*1d250*/  @P0 STG.E desc[UR44][R6.64+0x160], R19 ;  /* 0x0001601306000986 */ /* 0x000fe2000c10192c */
[C---:B------:R-:W-:Y:S02]  /*1d260*/  ISETP.GT.AND P5, PT, R0.reuse, 0x61, P3 ;  /* 0x000000610000780c */ /* 0x040fe40001fa4270 */
[C---:B------:R-:W-:Y:S01]  /*1d270*/  ISETP.GT.AND P0, PT, R0.reuse, 0x60, P2 ;  /* 0x000000600000780c */ /* 0x040fe20001704270 */
[----:B------:R1:W-:Y:S01]  /*1d280*/  @P1 STG.E desc[UR44][R6.64+0x164], R3 ;  /* 0x0001640306001986 */ /* 0x0003e2000c10192c */
[C---:B------:R-:W-:Y:S01]  /*1d290*/  ISETP.GT.AND P1, PT, R0.reuse, 0x61, P2 ;  /* 0x000000610000780c */ /* 0x040fe20001724270 */
[-C--:B--2---:R-:W-:Y:S02]  /*1d2a0*/  FMUL R11, R225, R2.reuse ;  /* 0x00000002e10b7220 */ /* 0x084fe40000400000 */
[----:B------:R2:W-:Y:S01]  /*1d2b0*/  @P4 STG.E desc[UR44][R4.64+0x180], R9 ;  /* 0x0001800904004986 */ /* 0x0005e2000c10192c */
[----:B------:R-:W-:Y:S01]  /*1d2c0*/  ISETP.GT.AND P4, PT, R0, 0x68, P3 ;  /* 0x000000680000780c */ /* 0x000fe20001f84270 */
[-C--:B------:R-:W-:Y:S01]  /*1d2d0*/  FMUL R15, R224, R2.reuse ;  /* 0x00000002e00f7220 */ /* 0x080fe20000400000 */
[-C--:B0-----:R-:W-:Y:S01]  /*1d2e0*/  FMUL R13, R223, R2.reuse ;  /* 0x00000002df0d7220 */ /* 0x081fe20000400000 */
[----:B------:R-:W-:Y:S01]  /*1d2f0*/  F2FP.TF32.F32.PACK_B R11, R11 ;  /* 0x0000000bff0b723e */ /* 0x000fe200024050ff */
[----:B-1----:R-:W-:-:S02]  /*1d300*/  FMUL R3, R222, R2 ;  /* 0x00000002de037220 */ /* 0x002fc40000400000 */
[----:B------:R-:W-:Y:S02]  /*1d310*/  F2FP.TF32.F32.PACK_B R15, R15 ;  /* 0x0000000fff0f723e */ /* 0x000fe400024050ff */
[----:B------:R-:W-:Y:S02]  /*1d320*/  F2FP.TF32.F32.PACK_B R13, R13 ;  /* 0x0000000dff0d723e */ /* 0x000fe400024050ff */
[----:B------:R-:W-:Y:S01]  /*1d330*/  F2FP.TF32.F32.PACK_B R3, R3 ;  /* 0x00000003ff03723e */ /* 0x000fe200024050ff */
[----:B------:R0:W-:Y:S01]  /*1d340*/  @P5 STG.E desc[UR44][R4.64+0x184], R11 ;  /* 0x0001840b04005986 */ /* 0x0001e2000c10192c */
[----:B------:R-:W-:-:S03]  /*1d350*/  ISETP.GT.AND P5, PT, R0, 0x69, P3 ;  /* 0x000000690000780c */ /* 0x000fc60001fa4270 */
[----:B------:R-:W-:Y:S01]  /*1d360*/  @P0 STG.E desc[UR44][R6.64+0x180], R15 ;  /* 0x0001800f06000986 */ /* 0x000fe2000c10192c */
[C---:B------:R-:W-:Y:S01]  /*1d370*/  ISETP.GT.AND P0, PT, R0.reuse, 0x68, P2 ;  /* 0x000000680000780c */ /* 0x040fe20001704270 */
[-C--:B--2---:R-:W-:Y:S02]  /*1d380*/  FMUL R9, R221, R2.reuse ;  /* 0x00000002dd097220 */ /* 0x084fe40000400000 */
[----:B------:R1:W-:Y:S01]  /*1d390*/  @P1 STG.E desc[UR44][R6.64+0x184], R13 ;  /* 0x0001840d06001986 */ /* 0x0003e2000c10192c */
[----:B------:R-:W-:Y:S01]  /*1d3a0*/  ISETP.GT.AND P1, PT, R0, 0x69, P2 ;  /* 0x000000690000780c */ /* 0x000fe20001724270 */
[-C--:B------:R-:W-:Y:S02]  /*1d3b0*/  FMUL R19, R220, R2.reuse ;  /* 0x00000002dc137220 */ /* 0x080fe40000400000 */
[----:B------:R2:W-:Y:S01]  /*1d3c0*/  @P4 STG.E desc[UR44][R4.64+0x1a0], R3 ;  /* 0x0001a00304004986 */ /* 0x0005e2000c10192c */
[----:B------:R-:W-:Y:S01]  /*1d3d0*/  ISETP.GT.AND P4, PT, R0, 0x70, P3 ;  /* 0x000000700000780c */ /* 0x000fe20001f84270 */
[----:B0-----:R-:W-:Y:S01]  /*1d3e0*/  FMUL R11, R219, R2 ;  /* 0x00000002db0b7220 */ /* 0x001fe20000400000 */
[----:B------:R-:W-:-:S02]  /*1d3f0*/  F2FP.TF32.F32.PACK_B R9, R9 ;  /* 0x00000009ff09723e */ /* 0x000fc400024050ff */
[----:B------:R-:W-:Y:S01]  /*1d400*/  F2FP.TF32.F32.PACK_B R19, R19 ;  /* 0x00000013ff13723e */ /* 0x000fe200024050ff */
[-C--:B-1----:R-:W-:Y:S01]  /*1d410*/  FMUL R13, R218, R2.reuse ;  /* 0x00000002da0d7220 */ /* 0x082fe20000400000 */
[----:B------:R-:W-:Y:S01]  /*1d420*/  F2FP.TF32.F32.PACK_B R11, R11 ;  /* 0x0000000bff0b723e */ /* 0x000fe200024050ff */
[----:B------:R0:W-:Y:S03]  /*1d430*/  @P5 STG.E desc[UR44][R4.64+0x1a4], R9 ;  /* 0x0001a40904005986 */ /* 0x0001e6000c10192c */
[----:B------:R-:W-:Y:S01]  /*1d440*/  F2FP.TF32.F32.PACK_B R13, R13 ;  /* 0x0000000dff0d723e */ /* 0x000fe200024050ff */
[----:B------:R-:W-:Y:S01]  /*1d450*/  @P0 STG.E desc[UR44][R6.64+0x1a0], R19 ;  /* 0x0001a01306000986 */ /* 0x000fe2000c10192c */
[C---:B------:R-:W-:Y:S02]  /*1d460*/  ISETP.GT.AND P5, PT, R0.reuse, 0x71, P3 ;  /* 0x000000710000780c */ /* 0x040fe40001fa4270 */
[C---:B------:R-:W-:Y:S01]  /*1d470*/  ISETP.GT.AND P0, PT, R0.reuse, 0x70, P2 ;  /* 0x000000700000780c */ /* 0x040fe20001704270 */
[----:B------:R1:W-:Y:S01]  /*1d480*/  @P1 STG.E desc[UR44][R6.64+0x1a4], R11 ;  /* 0x0001a40b06001986 */ /* 0x0003e2000c10192c */
[----:B------:R-:W-:Y:S01]  /*1d490*/  ISETP.GT.AND P1, PT, R0, 0x71, P2 ;  /* 0x000000710000780c */ /* 0x000fe20001724270 */
[----:B--2---:R-:W-:-:S02]  /*1d4a0*/  FMUL R3, R217, R2 ;  /* 0x00000002d9037220 */ /* 0x004fc40000400000 */
[----:B------:R2:W-:Y:S01]  /*1d4b0*/  @P4 STG.E desc[UR44][R4.64+0x1c0], R13 ;  /* 0x0001c00d04004986 */ /* 0x0005e2000c10192c */
[----:B------:R-:W-:Y:S01]  /*1d4c0*/  ISETP.GT.AND P4, PT, R0, 0x78, P3 ;  /* 0x000000780000780c */ /* 0x000fe20001f84270 */
[-C--:B------:R-:W-:Y:S01]  /*1d4d0*/  FMUL R15, R216, R2.reuse ;  /* 0x00000002d80f7220 */ /* 0x080fe20000400000 */
[-C--:B0-----:R-:W-:Y:S01]  /*1d4e0*/  FMUL R9, R215, R2.reuse ;  /* 0x00000002d7097220 */ /* 0x081fe20000400000 */
[----:B------:R-:W-:Y:S01]  /*1d4f0*/  F2FP.TF32.F32.PACK_B R3, R3 ;  /* 0x00000003ff03723e */ /* 0x000fe200024050ff */
[----:B-1----:R-:W-:Y:S02]  /*1d500*/  FMUL R11, R214, R2 ;  /* 0x00000002d60b7220 */ /* 0x002fe40000400000 */
        /* <DEDUP_REMOVED lines=219> */
[C---:B------:R-:W-:Y:S01]  /*1e2c0*/  ISETP.GT.AND P4, PT, R0.reuse, 0xe8, P3 ;  /* 0x000000e80000780c */ /* 0x040fe20001f84270 */
[-C--:B------:R-:W-:Y:S01]  /*1e2d0*/  FMUL R15, R159, R2.reuse ;  /* 0x000000029f0f7220 */ /* 0x080fe20000400000 */
[----:B------:R-:W-:Y:S01]  /*1e2e0*/  ISETP.GT.AND P6, PT, R0, 0xe9, P3 ;  /* 0x000000e90000780c */ /* 0x000fe20001fc4270 */
[-C--:B0-----:R-:W-:Y:S01]  /*1e2f0*/  FMUL R13, R157, R2.reuse ;  /* 0x000000029d0d7220 */ /* 0x081fe20000400000 */
[----:B------:R-:W-:Y:S01]  /*1e300*/  F2FP.TF32.F32.PACK_B R11, R11 ;  /* 0x0000000bff0b723e */ /* 0x000fe200024050ff */
[-C--:B-1----:R-:W-:Y:S01]  /*1e310*/  FMUL R3, R156, R2.reuse ;  /* 0x000000029c037220 */ /* 0x082fe20000400000 */
[----:B------:R-:W-:Y:S01]  /*1e320*/  F2FP.TF32.F32.PACK_B R15, R15 ;  /* 0x0000000fff0f723e */ /* 0x000fe200024050ff */
[----:B--2---:R-:W-:Y:S01]  /*1e330*/  FMUL R9, R155, R2 ;  /* 0x000000029b097220 */ /* 0x004fe20000400000 */
[----:B------:R-:W-:Y:S02]  /*1e340*/  F2FP.TF32.F32.PACK_B R13, R13 ;  /* 0x0000000dff0d723e */ /* 0x000fe400024050ff */
[----:B------:R-:W-:Y:S01]  /*1e350*/  F2FP.TF32.F32.PACK_B R3, R3 ;  /* 0x00000003ff03723e */ /* 0x000fe200024050ff */
[----:B------:R0:W-:Y:S01]  /*1e360*/  @P5 STG.E desc[UR44][R4.64+0x384], R11 ;  /* 0x0003840b04005986 */ /* 0x0001e2000c10192c */
[----:B------:R-:W-:-:S03]  /*1e370*/  F2FP.TF32.F32.PACK_B R9, R9 ;  /* 0x00000009ff09723e */ /* 0x000fc600024050ff */
[----:B------:R-:W-:Y:S01]  /*1e380*/  @P0 STG.E desc[UR44][R6.64+0x380], R15 ;  /* 0x0003800f06000986 */ /* 0x000fe2000c10192c */
[----:B------:R-:W-:-:S03]  /*1e390*/  ISETP.GT.AND P0, PT, R0, 0xe8, P2 ;  /* 0x000000e80000780c */ /* 0x000fc60001704270 */
[----:B------:R1:W-:Y:S01]  /*1e3a0*/  @P1 STG.E desc[UR44][R6.64+0x384], R13 ;  /* 0x0003840d06001986 */ /* 0x0003e2000c10192c */
[----:B------:R-:W-:-:S03]  /*1e3b0*/  ISETP.GT.AND P5, PT, R0, 0xe9, P2 ;  /* 0x000000e90000780c */ /* 0x000fc600017a4270 */
[----:B------:R2:W-:Y:S01]  /*1e3c0*/  @P4 STG.E desc[UR44][R4.64+0x3a0], R3 ;  /* 0x0003a00304004986 */ /* 0x0005e2000c10192c */
[-C--:B------:R-:W-:Y:S01]  /*1e3d0*/  FMUL R19, R154, R2.reuse ;  /* 0x000000029a137220 */ /* 0x080fe20000400000 */
[C---:B------:R-:W-:Y:S02]  /*1e3e0*/  ISETP.GT.AND P4, PT, R0.reuse, 0xf1, P3 ;  /* 0x000000f10000780c */ /* 0x040fe40001f84270 */
[----:B------:R3:W-:Y:S01]  /*1e3f0*/  @P6 STG.E desc[UR44][R4.64+0x3a4], R9 ;  /* 0x0003a40904006986 */ /* 0x0007e2000c10192c */
[----:B------:R-:W-:Y:S01]  /*1e400*/  ISETP.GT.AND P6, PT, R0, 0xf0, P3 ;  /* 0x000000f00000780c */ /* 0x000fe20001fc4270 */
[-C--:B0-----:R-:W-:Y:S01]  /*1e410*/  FMUL R11, R153, R2.reuse ;  /* 0x00000002990b7220 */ /* 0x081fe20000400000 */
[-C--:B-1----:R-:W-:Y:S01]  /*1e420*/  FMUL R13, R152, R2.reuse ;  /* 0x00000002980d7220 */ /* 0x082fe20000400000 */
[----:B------:R-:W-:Y:S01]  /*1e430*/  F2FP.TF32.F32.PACK_B R19, R19 ;  /* 0x00000013ff13723e */ /* 0x000fe200024050ff */
[----:B--2---:R-:W-:Y:S02]  /*1e440*/  FMUL R3, R23, R2 ;  /* 0x0000000217037220 */ /* 0x004fe40000400000 */
[----:B------:R-:W-:-:S02]  /*1e450*/  F2FP.TF32.F32.PACK_B R11, R11 ;  /* 0x0000000bff0b723e */ /* 0x000fc400024050ff */
[----:B------:R-:W-:Y:S02]  /*1e460*/  F2FP.TF32.F32.PACK_B R13, R13 ;  /* 0x0000000dff0d723e */ /* 0x000fe400024050ff */
[----:B------:R-:W-:Y:S01]  /*1e470*/  F2FP.TF32.F32.PACK_B R3, R3 ;  /* 0x00000003ff03723e */ /* 0x000fe200024050ff */
[----:B------:R0:W-:Y:S04]  /*1e480*/  @P0 STG.E desc[UR44][R6.64+0x3a0], R19 ;  /* 0x0003a01306000986 */ /* 0x0001e8000c10192c */
[----:B------:R1:W-:Y:S04]  /*1e490*/  @P5 STG.E desc[UR44][R6.64+0x3a4], R11 ;  /* 0x0003a40b06005986 */ /* 0x0003e8000c10192c */
[----:B------:R-:W-:Y:S01]  /*1e4a0*/  @P6 STG.E desc[UR44][R4.64+0x3c0], R13 ;  /* 0x0003c00d04006986 */ /* 0x000fe2000c10192c */
[----:B------:R-:W-:-:S03]  /*1e4b0*/  ISETP.GT.AND P6, PT, R0, 0xf0, P2 ;  /* 0x000000f00000780c */ /* 0x000fc600017c4270 */
[----:B------:R2:W-:Y:S01]  /*1e4c0*/  @P4 STG.E desc[UR44][R4.64+0x3c4], R3 ;  /* 0x0003c40304004986 */ /* 0x0005e2000c10192c */
[C---:B------:R-:W-:Y:S02]  /*1e4d0*/  ISETP.GT.AND P4, PT, R0.reuse, 0xf8, P3 ;  /* 0x000000f80000780c */ /* 0x040fe40001f84270 */
[C---:B------:R-:W-:Y:S02]  /*1e4e0*/  ISETP.GT.AND P3, PT, R0.reuse, 0xf9, P3 ;  /* 0x000000f90000780c */ /* 0x040fe40001f64270 */
[----:B------:R-:W-:Y:S01]  /*1e4f0*/  ISETP.GT.AND P5, PT, R0, 0xf1, P2 ;  /* 0x000000f10000780c */ /* 0x000fe200017a4270 */
[-C--:B---3--:R-:W-:Y:S01]  /*1e500*/  FMUL R9, R22, R2.reuse ;  /* 0x0000000216097220 */ /* 0x088fe20000400000 */
[-C--:B------:R-:W-:Y:S01]  /*1e510*/  FMUL R15, R21, R2.reuse ;  /* 0x00000002150f7220 */ /* 0x080fe20000400000 */
[-C--:B0-----:R-:W-:Y:S01]  /*1e520*/  FMUL R19, R20, R2.reuse ;  /* 0x0000000214137220 */ /* 0x081fe20000400000 */
[----:B------:R-:W-:Y:S01]  /*1e530*/  FMUL R21, R18, R2 ;  /* 0x0000000212157220 */ /* 0x000fe20000400000 */
[----:B------:R-:W-:Y:S01]  /*1e540*/  USHF.L.U32 UR12, UR8, 0x9, URZ ;  /* 0x00000009080c7899 */ /* 0x000fe2000800063f */
[----:B------:R-:W-:-:S02]  /*1e550*/  F2FP.TF32.F32.PACK_B R9, R9 ;  /* 0x00000009ff09723e */ /* 0x000fc400024050ff */
[----:B------:R-:W-:Y:S02]  /*1e560*/  F2FP.TF32.F32.PACK_B R15, R15 ;  /* 0x0000000fff0f723e */ /* 0x000fe400024050ff */
[----:B------:R-:W-:Y:S01]  /*1e570*/  F2FP.TF32.F32.PACK_B R19, R19 ;  /* 0x00000013ff13723e */ /* 0x000fe200024050ff */
[----:B------:R-:W-:Y:S01]  /*1e580*/  USHF.L.U64.HI UR11, UR8, 0x9, UR9 ;  /* 0x00000009080b7899 */ /* 0x000fe20008010209 */
[----:B------:R-:W-:Y:S01]  /*1e590*/  F2FP.TF32.F32.PACK_B R21, R21 ;  /* 0x00000015ff15723e */ /* 0x000fe200024050ff */
[----:B------:R-:W-:Y:S01]  /*1e5a0*/  @P3 IMAD.MOV.U32 R10, RZ, RZ, R4 ;  /* 0x000000ffff0a3224 */ /* 0x000fe200078e0004 */
[----:B------:R0:W-:Y:S01]  /*1e5b0*/  @P6 STG.E desc[UR44][R6.64+0x3c0], R9 ;  /* 0x0003c00906006986 */ /* 0x0001e2000c10192c */
[----:B-1----:R-:W-:Y:S02]  /*1e5c0*/  @P3 IMAD.MOV.U32 R11, RZ, RZ, R5 ;  /* 0x000000ffff0b3224 */ /* 0x002fe400078e0005 */
[----:B--2---:R-:W-:Y:S01]  /*1e5d0*/  IMAD.U32 R3, RZ, RZ, UR12 ;  /* 0x0000000cff037e24 */ /* 0x004fe2000f8e00ff */
[----:B------:R-:W-:Y:S01]  /*1e5e0*/  @P5 STG.E desc[UR44][R6.64+0x3c4], R15 ;  /* 0x0003c40f06005986 */ /* 0x000fe2000c10192c */
[----:B------:R-:W-:-:S03]  /*1e5f0*/  ISETP.GT.AND P1, PT, R158, 0x80, PT ;  /* 0x000000809e00780c */ /* 0x000fc60003f24270 */
[----:B------:R1:W-:Y:S01]  /*1e600*/  @P4 STG.E desc[UR44][R4.64+0x3e0], R19 ;  /* 0x0003e01304004986 */ /* 0x0003e2000c10192c */
[C---:B------:R-:W-:Y:S02]  /*1e610*/  ISETP.GT.AND P4, PT, R0.reuse, 0xf8, P2 ;  /* 0x000000f80000780c */ /* 0x040fe40001784270 */
[----:B------:R-:W-:Y:S01]  /*1e620*/  ISETP.GT.AND P2, PT, R0, 0xf9, P2 ;  /* 0x000000f90000780c */ /* 0x000fe20001744270 */
[----:B------:R2:W-:Y:S01]  /*1e630*/  @P3 STG.E desc[UR44][R10.64+0x3e4], R21 ;  /* 0x0003e4150a003986 */ /* 0x0005e2000c10192c */
[----:B0-----:R-:W-:Y:S01]  /*1e640*/  MOV R9, UR11 ;  /* 0x0000000b00097c02 */ /* 0x001fe20008000f00 */
[-C--:B------:R-:W-:Y:S01]  /*1e650*/  FMUL R23, R14, R2.reuse ;  /* 0x000000020e177220 */ /* 0x080fe20000400000 */
[----:B------:R-:W-:Y:S01]  /*1e660*/  IADD3 R8, P3, P6, R4, UR5, R3 ;  /* 0x0000000504087c10 */ /* 0x000fe2000fe7e003 */
[-C--:B------:R-:W-:Y:S01]  /*1e670*/  FMUL R13, R12, R2.reuse ;  /* 0x000000020c0d7220 */ /* 0x080fe20000400000 */
[----:B------:R-:W-:Y:S02]  /*1e680*/  ISETP.GT.AND P5, PT, R0, RZ, P1 ;  /* 0x000000ff0000720c */ /* 0x000fe40000fa4270 */
[----:B------:R-:W-:Y:S01]  /*1e690*/  IADD3.X R9, R5, UR4, R9, P3, P6 ;  /* 0x0000000405097c10 */ /* 0x000fe20009fec409 */
[----:B------:R-:W-:Y:S01]  /*1e6a0*/  FMUL R3, R24, R2 ;  /* 0x0000000218037220 */ /* 0x000fe20000400000 */
[----:B------:R-:W-:-:S02]  /*1e6b0*/  ISETP.GT.AND P3, PT, R0, 0x1, P1 ;  /* 0x000000010000780c */ /* 0x000fc40000f64270 */
[----:B------:R-:W-:Y:S01]  /*1e6c0*/  F2FP.TF32.F32.PACK_B R23, R23 ;  /* 0x00000017ff17723e */ /* 0x000fe200024050ff */
[----:B------:R-:W-:Y:S01]  /*1e6d0*/  FMUL R25, R25, R2 ;  /* 0x0000000219197220 */ /* 0x000fe20000400000 */
[----:B-1----:R-:W-:Y:S02]  /*1e6e0*/  IADD3 R4, P6, R4, UR12, RZ ;  /* 0x0000000c04047c10 */ /* 0x002fe4000ffde0ff */
[----:B------:R-:W-:Y:S02]  /*1e6f0*/  F2FP.TF32.F32.PACK_B R13, R13 ;  /* 0x0000000dff0d723e */ /* 0x000fe400024050ff */
[----:B------:R-:W-:Y:S01]  /*1e700*/  ISETP.GT.AND P0, PT, R158, 0x88, PT ;  /* 0x000000889e00780c */ /* 0x000fe20003f04270 */
[----:B------:R-:W-:Y:S01]  /*1e710*/  @P4 STG.E desc[UR44][R6.64+0x3e0], R23 ;  /* 0x0003e01706004986 */ /* 0x000fe2000c10192c */
[----:B------:R-:W-:Y:S02]  /*1e720*/  IADD3.X R5, R5, UR11, RZ, P6, !PT ;  /* 0x0000000b05057c10 */ /* 0x000fe4000b7fe4ff */
[----:B------:R-:W-:Y:S01]  /*1e730*/  F2FP.TF32.F32.PACK_B R3, R3 ;  /* 0x00000003ff03723e */ /* 0x000fe200024050ff */
[----:B------:R-:W-:Y:S01]  /*1e740*/  @P2 STG.E desc[UR44][R6.64+0x3e4], R13 ;  /* 0x0003e40d06002986 */ /* 0x000fe2000c10192c */
[----:B------:R-:W-:-:S02]  /*1e750*/  F2FP.TF32.F32.PACK_B R25, R25 ;  /* 0x00000019ff19723e */ /* 0x000fc400024050ff */
[----:B------:R-:W-:Y:S01]  /*1e760*/  ISETP.GT.AND P2, PT, R0, RZ, P0 ;  /* 0x000000ff0000720c */ /* 0x000fe20000744270 */
[----:B------:R0:W-:Y:S01]  /*1e770*/  @P5 STG.E desc[UR44][R4.64], R3 ;  /* 0x0000000304005986 */ /* 0x0001e2000c10192c */
[-C--:B------:R-:W-:Y:S01]  /*1e780*/  FMUL R15, R26, R2.reuse ;  /* 0x000000021a0f7220 */ /* 0x080fe20000400000 */
[----:B------:R-:W-:Y:S02]  /*1e790*/  ISETP.GT.AND P4, PT, R0, 0x1, P0 ;  /* 0x000000010000780c */ /* 0x000fe40000784270 */
[----:B--2---:R-:W-:Y:S01]  /*1e7a0*/  IADD3 R10, P5, R4, UR5, RZ ;  /* 0x00000005040a7c10 */ /* 0x004fe2000ffbe0ff */
[----:B------:R-:W-:Y:S01]  /*1e7b0*/  @P3 STG.E desc[UR44][R4.64+0x4], R25 ;  /* 0x0000041904003986 */ /* 0x000fe2000c10192c */
[----:B------:R-:W-:Y:S01]  /*1e7c0*/  ISETP.GT.AND P3, PT, R0, 0x8, P1 ;  /* 0x000000080000780c */ /* 0x000fe20000f64270 */
[-C--:B------:R-:W-:Y:S01]  /*1e7d0*/  FMUL R27, R27, R2.reuse ;  /* 0x000000021b1b7220 */ /* 0x080fe20000400000 */
[----:B------:R-:W-:Y:S02]  /*1e7e0*/  F2FP.TF32.F32.PACK_B R15, R15 ;  /* 0x0000000fff0f723e */ /* 0x000fe400024050ff */
[----:B------:R-:W-:Y:S01]  /*1e7f0*/  IADD3.X R11, R5, UR4, RZ, P5, !PT ;  /* 0x00000004050b7c10 */ /* 0x000fe2000affe4ff */
[----:B0-----:R-:W-:Y:S01]  /*1e800*/  FMUL R3, R28, R2 ;  /* 0x000000021c037220 */ /* 0x001fe20000400000 */
[----:B------:R-:W-:-:S02]  /*1e810*/  F2FP.TF32.F32.PACK_B R27, R27 ;  /* 0x0000001bff1b723e */ /* 0x000fc400024050ff */
[C---:B------:R-:W-:Y:S01]  /*1e820*/  ISETP.GT.AND P5, PT, R0.reuse, 0x9, P1 ;  /* 0x000000090000780c */ /* 0x040fe20000fa4270 */
[----:B------:R-:W-:Y:S01]  /*1e830*/  @P2 STG.E desc[UR44][R10.64], R15 ;  /* 0x0000000f0a002986 */ /* 0x000fe2000c10192c */
[----:B------:R-:W-:Y:S02]  /*1e840*/  F2FP.TF32.F32.PACK_B R3, R3 ;  /* 0x00000003ff03723e */ /* 0x000fe400024050ff */
[----:B------:R-:W-:Y:S01]  /*1e850*/  ISETP.GT.AND P2, PT, R0, 0x8, P0 ;  /* 0x000000080000780c */ /* 0x000fe20000744270 */
[-C--:B------:R-:W-:Y:S01]  /*1e860*/  FMUL R29, R29, R2.reuse ;  /* 0x000000021d1d7220 */ /* 0x080fe20000400000 */
[----:B------:R0:W-:Y:S01]  /*1e870*/  @P4 STG.E desc[UR44][R10.64+0x4], R27 ;  /* 0x0000041b0a004986 */ /* 0x0001e2000c10192c */
[----:B------:R-:W-:Y:S01]  /*1e880*/  FMUL R13, R30, R2 ;  /* 0x000000021e0d7220 */ /* 0x000fe20000400000 */
[----:B------:R-:W-:Y:S02]  /*1e890*/  IADD3 R6, P4, R4, UR5, RZ ;  /* 0x0000000504067c10 */ /* 0x000fe4000ff9e0ff */
[----:B------:R1:W-:Y:S01]  /*1e8a0*/  @P3 STG.E desc[UR44][R4.64+0x20], R3 ;  /* 0x0000200304003986 */ /* 0x0003e2000c10192c */
[----:B------:R-:W-:-:S02]  /*1e8b0*/  ISETP.GT.AND P3, PT, R0, 0x9, P0 ;  /* 0x000000090000780c */ /* 0x000fc40000764270 */
[----:B------:R-:W-:Y:S01]  /*1e8c0*/  F2FP.TF32.F32.PACK_B R29, R29 ;  /* 0x0000001dff1d723e */ /* 0x000fe200024050ff */
[----:B------:R-:W-:Y:S01]  /*1e8d0*/  FMUL R31, R31, R2 ;  /* 0x000000021f1f7220 */ /* 0x000fe20000400000 */
[----:B------:R-:W-:Y:S02]  /*1e8e0*/  F2FP.TF32.F32.PACK_B R13, R13 ;  /* 0x0000000dff0d723e */ /* 0x000fe400024050ff */
[----:B------:R-:W-:Y:S01]  /*1e8f0*/  IADD3.X R7, R5, UR4, RZ, P4, !PT ;  /* 0x0000000405077c10 */ /* 0x000fe2000a7fe4ff */
[----:B------:R-:W-:Y:S01]  /*1e900*/  @P5 STG.E desc[UR44][R4.64+0x24], R29 ;  /* 0x0000241d04005986 */ /* 0x000fe2000c10192c */
[----:B------:R-:W-:-:S03]  /*1e910*/  F2FP.TF32.F32.PACK_B R31, R31 ;  /* 0x0000001fff1f723e */ /* 0x000fc600024050ff */
[----:B------:R2:W-:Y:S01]  /*1e920*/  @P2 STG.E desc[UR44][R6.64+0x20], R13 ;  /* 0x0000200d06002986 */ /* 0x0005e2000c10192c */
[C---:B------:R-:W-:Y:S02]  /*1e930*/  ISETP.GT.AND P2, PT, R0.reuse, 0x10, P0 ;  /* 0x000000100000780c */ /* 0x040fe40000744270 */
[C---:B------:R-:W-:Y:S01]  /*1e940*/  ISETP.GT.AND P4, PT, R0.reuse, 0x10, P1 ;  /* 0x000000100000780c */ /* 0x040fe20000f84270 */
[----:B------:R-:W-:Y:S01]  /*1e950*/  @P3 STG.E desc[UR44][R8.64+0x24], R31 ;  /* 0x0000241f08003986 */ /* 0x000fe2000c10192c */
[----:B------:R-:W-:Y:S01]  /*1e960*/  ISETP.GT.AND P5, PT, R0, 0x11, P1 ;  /* 0x000000110000780c */ /* 0x000fe20000fa4270 */
[-C--:B0-----:R-:W-:Y:S01]  /*1e970*/  FMUL R11, R32, R2.reuse ;  /* 0x00000002200b7220 */ /* 0x081fe20000400000 */
[----:B------:R-:W-:Y:S01]  /*1e980*/  ISETP.GT.AND P3, PT, R0, 0x11, P0 ;  /* 0x000000110000780c */ /* 0x000fe20000764270 */
[-C--:B------:R-:W-:Y:S01]  /*1e990*/  FMUL R33, R33, R2.reuse ;  /* 0x0000000221217220 */ /* 0x080fe20000400000 */
[----:B-1----:R-:W-:Y:S02]  /*1e9a0*/  FMUL R3, R34, R2 ;  /* 0x0000000222037220 */ /* 0x002fe40000400000 */
[----:B------:R-:W-:-:S02]  /*1e9b0*/  F2FP.TF32.F32.PACK_B R11, R11 ;  /* 0x0000000bff0b723e */ /* 0x000fc400024050ff */
[----:B------:R-:W-:Y:S01]  /*1e9c0*/  F2FP.TF32.F32.PACK_B R33, R33 ;  /* 0x00000021ff21723e */ /* 0x000fe200024050ff */
[----:B--2---:R-:W-:Y:S01]  /*1e9d0*/  @P2 IMAD.MOV.U32 R6, RZ, RZ, R8 ;  /* 0x000000ffff062224 */ /* 0x004fe200078e0008 */
[----:B------:R-:W-:Y:S01]  /*1e9e0*/  F2FP.TF32.F32.PACK_B R3, R3 ;  /* 0x00000003ff03723e */ /* 0x000fe200024050ff */
[----:B------:R-:W-:Y:S02]  /*1e9f0*/  @P2 IMAD.MOV.U32 R7, RZ, RZ, R9 ;  /* 0x000000ffff072224 */ /* 0x000fe400078e0009 */
[----:B------:R-:W-:Y:S01]  /*1ea00*/  FMUL R35, R35, R2 ;  /* 0x0000000223237220 */ /* 0x000fe20000400000 */
[----:B------:R-:W-:Y:S04]  /*1ea10*/  @P4 STG.E desc[UR44][R4.64+0x40], R11 ;  /* 0x0000400b04004986 */ /* 0x000fe8000c10192c */
[----:B------:R-:W-:Y:S01]  /*1ea20*/  @P5 STG.E desc[UR44][R4.64+0x44], R33 ;  /* 0x0000442104005986 */ /* 0x000fe2000c10192c */
[----:B------:R-:W-:-:S03]  /*1ea30*/  F2FP.TF32.F32.PACK_B R35, R35 ;  /* 0x00000023ff23723e */ /* 0x000fc600024050ff */
[----:B------:R0:W-:Y:S01]  /*1ea40*/  @P2 STG.E desc[UR44][R6.64+0x40], R3 ;  /* 0x0000400306002986 */ /* 0x0001e2000c10192c */
[C---:B------:R-:W-:Y:S02]  /*1ea50*/  ISETP.GT.AND P2, PT, R0.reuse, 0x18, P0 ;  /* 0x000000180000780c */ /* 0x040fe40000744270 */
[C---:B------:R-:W-:Y:S02]  /*1ea60*/  ISETP.GT.AND P4, PT, R0.reuse, 0x18, P1 ;  /* 0x000000180000780c */ /* 0x040fe40000f84270 */
[----:B------:R-:W-:Y:S01]  /*1ea70*/  ISETP.GT.AND P5, PT, R0, 0x19, P1 ;  /* 0x000000190000780c */ /* 0x000fe20000fa4270 */
[----:B0-----:R-:W-:Y:S01]  /*1ea80*/  @P3 IMAD.MOV.U32 R6, RZ, RZ, R8 ;  /* 0x000000ffff063224 */ /* 0x001fe200078e0008 */
[----:B------:R-:W-:Y:S01]  /*1ea90*/  @P3 MOV R7, R9 ;  /* 0x0000000900073202 */ /* 0x000fe20000000f00 */
[-C--:B------:R-:W-:Y:S01]  /*1eaa0*/  FMUL R13, R36, R2.reuse ;  /* 0x00000002240d7220 */ /* 0x080fe20000400000 */
[----:B------:R-:W-:-:S03]  /*1eab0*/  FMUL R37, R37, R2 ;  /* 0x0000000225257220 */ /* 0x000fc60000400000 */
[----:B------:R0:W-:Y:S01]  /*1eac0*/  @P3 STG.E desc[UR44][R6.64+0x44], R35 ;  /* 0x0000442306003986 */ /* 0x0001e2000c10192c */
[----:B------:R-:W-:Y:S01]  /*1ead0*/  ISETP.GT.AND P3, PT, R0, 0x19, P0 ;  /* 0x000000190000780c */ /* 0x000fe20000764270 */
[-C--:B------:R-:W-:Y:S01]  /*1eae0*/  FMUL R11, R38, R2.reuse ;  /* 0x00000002260b7220 */ /* 0x080fe20000400000 */
[----:B------:R-:W-:Y:S02]  /*1eaf0*/  F2FP.TF32.F32.PACK_B R13, R13 ;  /* 0x0000000dff0d723e */ /* 0x000fe400024050ff */
[----:B------:R-:W-:Y:S01]  /*1eb00*/  F2FP.TF32.F32.PACK_B R37, R37 ;  /* 0x00000025ff25723e */ /* 0x000fe200024050ff */
[----:B------:R-:W-:Y:S01]  /*1eb10*/  FMUL R39, R39, R2 ;  /* 0x0000000227277220 */ /* 0x000fe20000400000 */
[----:B------:R-:W-:Y:S01]  /*1eb20*/  F2FP.TF32.F32.PACK_B R11, R11 ;  /* 0x0000000bff0b723e */ /* 0x000fe200024050ff */
[----:B------:R-:W-:Y:S01]  /*1eb30*/  @P4 STG.E desc[UR44][R4.64+0x60], R13 ;  /* 0x0000600d04004986 */ /* 0x000fe2000c10192c */
[----:B0-----:R-:W-:Y:S02]  /*1eb40*/  @P2 IMAD.MOV.U32 R6, RZ, RZ, R8 ;  /* 0x000000ffff062224 */ /* 0x001fe400078e0008 */
[----:B------:R-:W-:Y:S01]  /*1eb50*/  @P2 IMAD.MOV.U32 R7, RZ, RZ, R9 ;  /* 0x000000ffff072224 */ /* 0x000fe200078e0009 */
        /* <DEDUP_REMOVED lines=385> */
[----:B------:R-:W-:Y:S02]  /*20370*/  ISETP.GT.AND P5, PT, R0, 0xb9, P1 ;  /* 0x000000b90000780c */ /* 0x000fe40000fa4270 */
[----:B0-----:R-:W-:Y:S01]  /*20380*/  @P3 MOV R6, R8 ;  /* 0x0000000800063202 */ /* 0x001fe20000000f00 */
[----:B------:R-:W-:Y:S02]  /*20390*/  @P3 IMAD.MOV.U32 R7, RZ, RZ, R9 ;  /* 0x000000ffff073224 */ /* 0x000fe400078e0009 */
[-C--:B------:R-:W-:Y:S01]  /*203a0*/  FMUL R11, R116, R2.reuse ;  /* 0x00000002740b7220 */ /* 0x080fe20000400000 */
[----:B------:R-:W-:-:S02]  /*203b0*/  FMUL R117, R117, R2 ;  /* 0x0000000275757220 */ /* 0x000fc40000400000 */
        /* <DEDUP_REMOVED lines=8> */
[----:B0-----:R-:W-:Y:S01]  /*20440*/  @P2 IMAD.MOV.U32 R6, RZ, RZ, R8 ;  /* 0x000000ffff062224 */ /* 0x001fe200078e0008 */
[----:B------:R-:W-:-:S02]  /*20450*/  @P2 MOV R7, R9 ;  /* 0x0000000900072202 */ /* 0x000fc40000000f00 */
[----:B------:R-:W-:Y:S01]  /*20460*/  @P5 STG.E desc[UR44][R4.64+0x2e4], R117 ;  /* 0x0002e47504005986 */ /* 0x000fe2000c10192c */
[----:B------:R-:W-:-:S03]  /*20470*/  F2FP.TF32.F32.PACK_B R119, R119 ;  /* 0x00000077ff77723e */ /* 0x000fc600024050ff */
[----:B------:R0:W-:Y:S01]  /*20480*/  @P2 STG.E desc[UR44][R6.64+0x2e0], R3 ;  /* 0x0002e00306002986 */ /* 0x0001e2000c10192c */
[C---:B------:R-:W-:Y:S02]  /*20490*/  ISETP.GT.AND P2, PT, R0.reuse, 0xc0, P0 ;  /* 0x000000c00000780c */ /* 0x040fe40000744270 */
[C---:B------:R-:W-:Y:S02]  /*204a0*/  ISETP.GT.AND P4, PT, R0.reuse, 0xc0, P1 ;  /* 0x000000c00000780c */ /* 0x040fe40000f84270 */
[----:B------:R-:W-:Y:S01]  /*204b0*/  ISETP.GT.AND P5, PT, R0, 0xc1, P1 ;  /* 0x000000c10000780c */ /* 0x000fe20000fa4270 */
[-C--:B------:R-:W-:Y:S01]  /*204c0*/  FMUL R13, R120, R2.reuse ;  /* 0x00000002780d7220 */ /* 0x080fe20000400000 */
[----:B0-----:R-:W-:Y:S02]  /*204d0*/  @P3 IMAD.MOV.U32 R6, RZ, RZ, R8 ;  /* 0x000000ffff063224 */ /* 0x001fe400078e0008 */
[----:B------:R-:W-:Y:S02]  /*204e0*/  @P3 IMAD.MOV.U32 R7, RZ, RZ, R9 ;  /* 0x000000ffff073224 */ /* 0x000fe400078e0009 */
[-C--:B------:R-:W-:Y:S01]  /*204f0*/  FMUL R121, R121, R2.reuse ;  /* 0x0000000279797220 */ /* 0x080fe20000400000 */
[----:B------:R-:W-:-:S02]  /*20500*/  FMUL R11, R122, R2 ;  /* 0x000000027a0b7220 */ /* 0x000fc40000400000 */
[----:B------:R0:W-:Y:S01]  /*20510*/  @P3 STG.E desc[UR44][R6.64+0x2e4], R119 ;  /* 0x0002e47706003986 */ /* 0x0001e2000c10192c */
[----:B------:R-:W-:Y:S02]  /*20520*/  ISETP.GT.AND P3, PT, R0, 0xc1, P0 ;  /* 0x000000c10000780c */ /* 0x000fe40000764270 */
[----:B------:R-:W-:Y:S02]  /*20530*/  F2FP.TF32.F32.PACK_B R13, R13 ;  /* 0x0000000dff0d723e */ /* 0x000fe400024050ff */
[----:B------:R-:W-:Y:S01]  /*20540*/  F2FP.TF32.F32.PACK_B R121, R121 ;  /* 0x00000079ff79723e */ /* 0x000fe200024050ff */
[----:B------:R-:W-:Y:S01]  /*20550*/  FMUL R123, R123, R2 ;  /* 0x000000027b7b7220 */ /* 0x000fe20000400000 */
[----:B------:R-:W-:Y:S01]  /*20560*/  F2FP.TF32.F32.PACK_B R11, R11 ;  /* 0x0000000bff0b723e */ /* 0x000fe200024050ff */
[----:B------:R-:W-:Y:S01]  /*20570*/  @P4 STG.E desc[UR44][R4.64+0x300], R13 ;  /* 0x0003000d04004986 */ /* 0x000fe2000c10192c */
[----:B0-----:R-:W-:Y:S01]  /*20580*/  @P2 MOV R6, R8 ;  /* 0x0000000800062202 */ /* 0x001fe20000000f00 */
[----:B------:R-:W-:-:S02]  /*20590*/  @P2 IMAD.MOV.U32 R7, RZ, RZ, R9 ;  /* 0x000000ffff072224 */ /* 0x000fc400078e0009 */
[----:B------:R-:W-:Y:S01]  /*205a0*/  @P5 STG.E desc[UR44][R4.64+0x304], R121 ;  /* 0x0003047904005986 */ /* 0x000fe2000c10192c */
[----:B------:R-:W-:Y:S01]  /*205b0*/  ISETP.GT.AND P4, PT, R0, 0xc8, P1 ;  /* 0x000000c80000780c */ /* 0x000fe20000f84270 */
[-C--:B------:R-:W-:Y:S01]  /*205c0*/  FMUL R3, R124, R2.reuse ;  /* 0x000000027c037220 */ /* 0x080fe20000400000 */
[----:B------:R-:W-:Y:S01]  /*205d0*/  F2FP.TF32.F32.PACK_B R123, R123 ;  /* 0x0000007bff7b723e */ /* 0x000fe200024050ff */
[----:B------:R0:W-:Y:S01]  /*205e0*/  @P2 STG.E desc[UR44][R6.64+0x300], R11 ;  /* 0x0003000b06002986 */ /* 0x0001e2000c10192c */
[C---:B------:R-:W-:Y:S02]  /*205f0*/  ISETP.GT.AND P2, PT, R0.reuse, 0xc8, P0 ;  /* 0x000000c80000780c */ /* 0x040fe40000744270 */
[----:B------:R-:W-:Y:S01]  /*20600*/  ISETP.GT.AND P5, PT, R0, 0xc9, P1 ;  /* 0x000000c90000780c */ /* 0x000fe20000fa4270 */
[-C--:B------:R-:W-:Y:S01]  /*20610*/  FMUL R125, R125, R2.reuse ;  /* 0x000000027d7d7220 */ /* 0x080fe20000400000 */
[----:B------:R-:W-:Y:S01]  /*20620*/  F2FP.TF32.F32.PACK_B R3, R3 ;  /* 0x00000003ff03723e */ /* 0x000fe200024050ff */
[----:B0-----:R-:W-:Y:S01]  /*20630*/  @P3 IMAD.MOV.U32 R6, RZ, RZ, R8 ;  /* 0x000000ffff063224 */ /* 0x001fe200078e0008 */
[----:B------:R-:W-:Y:S01]  /*20640*/  @P3 MOV R7, R9 ;  /* 0x0000000900073202 */ /* 0x000fe20000000f00 */
[----:B------:R-:W-:-:S04]  /*20650*/  FMUL R13, R126, R2 ;  /* 0x000000027e0d7220 */ /* 0x000fc80000400000 */
[----:B------:R0:W-:Y:S01]  /*20660*/  @P3 STG.E desc[UR44][R6.64+0x304], R123 ;  /* 0x0003047b06003986 */ /* 0x0001e2000c10192c */
[C---:B------:R-:W-:Y:S02]  /*20670*/  ISETP.GT.AND P3, PT, R0.reuse, 0xc9, P0 ;  /* 0x000000c90000780c */ /* 0x040fe40000764270 */
[----:B------:R-:W-:Y:S01]  /*20680*/  F2FP.TF32.F32.PACK_B R125, R125 ;  /* 0x0000007dff7d723e */ /* 0x000fe200024050ff */
[----:B------:R-:W-:Y:S01]  /*20690*/  @P4 STG.E desc[UR44][R4.64+0x320], R3 ;  /* 0x0003200304004986 */ /* 0x000fe2000c10192c */
[----:B------:R-:W-:Y:S01]  /*206a0*/  ISETP.GT.AND P4, PT, R0, 0xd0, P1 ;  /* 0x000000d00000780c */ /* 0x000fe20000f84270 */
[-C--:B------:R-:W-:Y:S01]  /*206b0*/  FMUL R127, R127, R2.reuse ;  /* 0x000000027f7f7220 */ /* 0x080fe20000400000 */
[----:B------:R-:W-:Y:S01]  /*206c0*/  F2FP.TF32.F32.PACK_B R13, R13 ;  /* 0x0000000dff0d723e */ /* 0x000fe200024050ff */
[----:B------:R-:W-:Y:S01]  /*206d0*/  FMUL R11, R128, R2 ;  /* 0x00000002800b7220 */ /* 0x000fe20000400000 */
[----:B0-----:R-:W-:Y:S02]  /*206e0*/  @P2 IMAD.MOV.U32 R6, RZ, RZ, R8 ;  /* 0x000000ffff062224 */ /* 0x001fe400078e0008 */
[----:B------:R-:W-:Y:S01]  /*206f0*/  @P2 IMAD.MOV.U32 R7, RZ, RZ, R9 ;  /* 0x000000ffff072224 */ /* 0x000fe200078e0009 */
[----:B------:R-:W-:Y:S01]  /*20700*/  @P5 STG.E desc[UR44][R4.64+0x324], R125 ;  /* 0x0003247d04005986 */ /* 0x000fe2000c10192c */
[----:B------:R-:W-:-:S02]  /*20710*/  ISETP.GT.AND P5, PT, R0, 0xd1, P1 ;  /* 0x000000d10000780c */ /* 0x000fc40000fa4270 */
[----:B------:R-:W-:Y:S01]  /*20720*/  F2FP.TF32.F32.PACK_B R127, R127 ;  /* 0x0000007fff7f723e */ /* 0x000fe200024050ff */
[----:B------:R0:W-:Y:S01]  /*20730*/  @P2 STG.E desc[UR44][R6.64+0x320], R13 ;  /* 0x0003200d06002986 */ /* 0x0001e2000c10192c */
[----:B------:R-:W-:Y:S02]  /*20740*/  F2FP.TF32.F32.PACK_B R11, R11 ;  /* 0x0000000bff0b723e */ /* 0x000fe400024050ff */
[----:B------:R-:W-:Y:S01]  /*20750*/  ISETP.GT.AND P2, PT, R0, 0xd0, P0 ;  /* 0x000000d00000780c */ /* 0x000fe20000744270 */
[----:B------:R-:W-:Y:S01]  /*20760*/  FMUL R129, R129, R2 ;  /* 0x0000000281817220 */ /* 0x000fe20000400000 */
[----:B0-----:R-:W-:Y:S01]  /*20770*/  @P3 MOV R6, R8 ;  /* 0x0000000800063202 */ /* 0x001fe20000000f00 */
[----:B------:R-:W-:-:S03]  /*20780*/  @P3 IMAD.MOV.U32 R7, RZ, RZ, R9 ;  /* 0x000000ffff073224 */ /* 0x000fc600078e0009 */
[----:B------:R-:W-:Y:S02]  /*20790*/  F2FP.TF32.F32.PACK_B R129, R129 ;  /* 0x00000081ff81723e */ /* 0x000fe400024050ff */
[----:B------:R0:W-:Y:S01]  /*207a0*/  @P3 STG.E desc[UR44][R6.64+0x324], R127 ;  /* 0x0003247f06003986 */ /* 0x0001e2000c10192c */
[----:B------:R-:W-:-:S03]  /*207b0*/  FMUL R3, R130, R2 ;  /* 0x0000000282037220 */ /* 0x000fc60000400000 */
[----:B------:R1:W-:Y:S01]  /*207c0*/  @P4 STG.E desc[UR44][R4.64+0x340], R11 ;  /* 0x0003400b04004986 */ /* 0x0003e2000c10192c */
[C---:B------:R-:W-:Y:S02]  /*207d0*/  ISETP.GT.AND P4, PT, R0.reuse, 0xd1, P0 ;  /* 0x000000d10000780c */ /* 0x040fe40000784270 */
[C---:B------:R-:W-:Y:S01]  /*207e0*/  ISETP.GT.AND P3, PT, R0.reuse, 0xd8, P0 ;  /* 0x000000d80000780c */ /* 0x040fe20000764270 */
[----:B------:R-:W-:Y:S01]  /*207f0*/  @P5 STG.E desc[UR44][R4.64+0x344], R129 ;  /* 0x0003448104005986 */ /* 0x000fe2000c10192c */
[----:B------:R-:W-:Y:S01]  /*20800*/  ISETP.GT.AND P5, PT, R0, 0xd8, P1 ;  /* 0x000000d80000780c */ /* 0x000fe20000fa4270 */
[-C--:B------:R-:W-:Y:S01]  /*20810*/  FMUL R131, R131, R2.reuse ;  /* 0x0000000283837220 */ /* 0x080fe20000400000 */
[----:B------:R-:W-:Y:S01]  /*20820*/  F2FP.TF32.F32.PACK_B R3, R3 ;  /* 0x00000003ff03723e */ /* 0x000fe200024050ff */
[----:B0-----:R-:W-:Y:S01]  /*20830*/  @P2 IMAD.MOV.U32 R6, RZ, RZ, R8 ;  /* 0x000000ffff062224 */ /* 0x001fe200078e0008 */
[----:B------:R-:W-:Y:S01]  /*20840*/  @P2 MOV R7, R9 ;  /* 0x0000000900072202 */ /* 0x000fe20000000f00 */
[-C--:B------:R-:W-:Y:S01]  /*20850*/  FMUL R13, R132, R2.reuse ;  /* 0x00000002840d7220 */ /* 0x080fe20000400000 */
[----:B------:R-:W-:Y:S01]  /*20860*/  ISETP.GT.AND P6, PT, R0, 0xd9, P1 ;  /* 0x000000d90000780c */ /* 0x000fe20000fc4270 */
[-C--:B------:R-:W-:Y:S01]  /*20870*/  FMUL R133, R133, R2.reuse ;  /* 0x0000000285857220 */ /* 0x080fe20000400000 */
[----:B------:R-:W-:Y:S01]  /*20880*/  F2FP.TF32.F32.PACK_B R131, R131 ;  /* 0x00000083ff83723e */ /* 0x000fe200024050ff */
[----:B------:R0:W-:Y:S01]  /*20890*/  @P2 STG.E desc[UR44][R6.64+0x340], R3 ;  /* 0x0003400306002986 */ /* 0x0001e2000c10192c */
[----:B-1----:R-:W-:Y:S01]  /*208a0*/  FMUL R11, R134, R2 ;  /* 0x00000002860b7220 */ /* 0x002fe20000400000 */
[----:B------:R-:W-:-:S02]  /*208b0*/  F2FP.TF32.F32.PACK_B R13, R13 ;  /* 0x0000000dff0d723e */ /* 0x000fc400024050ff */
[----:B------:R-:W-:Y:S02]  /*208c0*/  ISETP.GT.AND P2, PT, R0, 0xd9, P0 ;  /* 0x000000d90000780c */ /* 0x000fe40000744270 */
[----:B------:R-:W-:Y:S01]  /*208d0*/  F2FP.TF32.F32.PACK_B R133, R133 ;  /* 0x00000085ff85723e */ /* 0x000fe200024050ff */
[----:B0-----:R-:W-:Y:S02]  /*208e0*/  @P4 IMAD.MOV.U32 R6, RZ, RZ, R8 ;  /* 0x000000ffff064224 */ /* 0x001fe400078e0008 */
[----:B------:R-:W-:Y:S01]  /*208f0*/  @P4 IMAD.MOV.U32 R7, RZ, RZ, R9 ;  /* 0x000000ffff074224 */ /* 0x000fe200078e0009 */
[----:B------:R-:W-:-:S04]  /*20900*/  F2FP.TF32.F32.PACK_B R11, R11 ;  /* 0x0000000bff0b723e */ /* 0x000fc800024050ff */
[----:B------:R0:W-:Y:S01]  /*20910*/  @P4 STG.E desc[UR44][R6.64+0x344], R131 ;  /* 0x0003448306004986 */ /* 0x0001e2000c10192c */
[----:B------:R-:W-:-:S03]  /*20920*/  FMUL R135, R135, R2 ;  /* 0x0000000287877220 */ /* 0x000fc60000400000 */
[----:B------:R1:W-:Y:S01]  /*20930*/  @P5 STG.E desc[UR44][R4.64+0x360], R13 ;  /* 0x0003600d04005986 */ /* 0x0003e2000c10192c */
[----:B------:R-:W-:-:S03]  /*20940*/  ISETP.GT.AND P5, PT, R0, 0xe0, P0 ;  /* 0x000000e00000780c */ /* 0x000fc600007a4270 */
[----:B------:R-:W-:Y:S01]  /*20950*/  @P6 STG.E desc[UR44][R4.64+0x364], R133 ;  /* 0x0003648504006986 */ /* 0x000fe2000c10192c */
[----:B0-----:R-:W-:Y:S01]  /*20960*/  @P3 MOV R6, R8 ;  /* 0x0000000800063202 */ /* 0x001fe20000000f00 */
[----:B------:R-:W-:Y:S01]  /*20970*/  @P3 IMAD.MOV.U32 R7, RZ, RZ, R9 ;  /* 0x000000ffff073224 */ /* 0x000fe200078e0009 */
[----:B------:R-:W-:-:S04]  /*20980*/  ISETP.GT.AND P4, PT, R0, 0xe1, P1 ;  /* 0x000000e10000780c */ /* 0x000fc80000f84270 */
[----:B------:R0:W-:Y:S01]  /*20990*/  @P3 STG.E desc[UR44][R6.64+0x360], R11 ;  /* 0x0003600b06003986 */ /* 0x0001e2000c10192c */
[----:B------:R-:W-:Y:S01]  /*209a0*/  ISETP.GT.AND P3, PT, R0, 0xe0, P1 ;  /* 0x000000e00000780c */ /* 0x000fe20000f64270 */
[-C--:B------:R-:W-:Y:S01]  /*209b0*/  FMUL R3, R136, R2.reuse ;  /* 0x0000000288037220 */ /* 0x080fe20000400000 */
[----:B------:R-:W-:Y:S01]  /*209c0*/  ISETP.GT.AND P6, PT, R0, 0xe1, P0 ;  /* 0x000000e10000780c */ /* 0x000fe200007c4270 */
[-C--:B------:R-:W-:Y:S01]  /*209d0*/  FMUL R137, R137, R2.reuse ;  /* 0x0000000289897220 */ /* 0x080fe20000400000 */
[----:B------:R-:W-:Y:S01]  /*209e0*/  F2FP.TF32.F32.PACK_B R135, R135 ;  /* 0x00000087ff87723e */ /* 0x000fe200024050ff */
[-C--:B-1----:R-:W-:Y:S01]  /*209f0*/  FMUL R13, R138, R2.reuse ;  /* 0x000000028a0d7220 */ /* 0x082fe20000400000 */
[----:B------:R-:W-:Y:S01]  /*20a00*/  F2FP.TF32.F32.PACK_B R3, R3 ;  /* 0x00000003ff03723e */ /* 0x000fe200024050ff */
[----:B0-----:R-:W-:Y:S01]  /*20a10*/  @P2 IMAD.MOV.U32 R6, RZ, RZ, R8 ;  /* 0x000000ffff062224 */ /* 0x001fe200078e0008 */
[----:B------:R-:W-:Y:S02]  /*20a20*/  @P2 MOV R7, R9 ;  /* 0x0000000900072202 */ /* 0x000fe40000000f00 */
[----:B------:R-:W-:Y:S01]  /*20a30*/  F2FP.TF32.F32.PACK_B R137, R137 ;  /* 0x00000089ff89723e */ /* 0x000fe200024050ff */
[----:B------:R-:W-:Y:S01]  /*20a40*/  FMUL R139, R139, R2 ;  /* 0x000000028b8b7220 */ /* 0x000fe20000400000 */
[----:B------:R-:W-:Y:S01]  /*20a50*/  F2FP.TF32.F32.PACK_B R13, R13 ;  /* 0x0000000dff0d723e */ /* 0x000fe200024050ff */
[----:B------:R0:W-:Y:S04]  /*20a60*/  @P2 STG.E desc[UR44][R6.64+0x364], R135 ;  /* 0x0003648706002986 */ /* 0x0001e8000c10192c */
[----:B------:R-:W-:Y:S01]  /*20a70*/  @P3 STG.E desc[UR44][R4.64+0x380], R3 ;  /* 0x0003800304003986 */ /* 0x000fe2000c10192c */
[----:B------:R-:W-:-:S03]  /*20a80*/  F2FP.TF32.F32.PACK_B R139, R139 ;  /* 0x0000008bff8b723e */ /* 0x000fc600024050ff */
[----:B------:R-:W-:Y:S01]  /*20a90*/  @P4 STG.E desc[UR44][R4.64+0x384], R137 ;  /* 0x0003848904004986 */ /* 0x000fe2000c10192c */
[----:B0-----:R-:W-:Y:S02]  /*20aa0*/  @P5 IMAD.MOV.U32 R6, RZ, RZ, R8 ;  /* 0x000000ffff065224 */ /* 0x001fe400078e0008 */
[----:B------:R-:W-:-:S05]  /*20ab0*/  @P5 IMAD.MOV.U32 R7, RZ, RZ, R9 ;  /* 0x000000ffff075224 */ /* 0x000fca00078e0009 */
[----:B------:R0:W-:Y:S01]  /*20ac0*/  @P5 STG.E desc[UR44][R6.64+0x380], R13 ;  /* 0x0003800d06005986 */ /* 0x0001e2000c10192c */
[C---:B------:R-:W-:Y:S02]  /*20ad0*/  ISETP.GT.AND P5, PT, R0.reuse, 0xe8, P0 ;  /* 0x000000e80000780c */ /* 0x040fe400007a4270 */
[C---:B------:R-:W-:Y:S02]  /*20ae0*/  ISETP.GT.AND P2, PT, R0.reuse, 0xe8, P1 ;  /* 0x000000e80000780c */ /* 0x040fe40000f44270 */
[----:B0-----:R-:W-:Y:S01]  /*20af0*/  @P6 MOV R6, R8 ;  /* 0x0000000800066202 */ /* 0x001fe20000000f00 */
[----:B------:R-:W-:Y:S01]  /*20b00*/  @P6 IMAD.MOV.U32 R7, RZ, RZ, R9 ;  /* 0x000000ffff076224 */ /* 0x000fe200078e0009 */
[----:B------:R-:W-:-:S04]  /*20b10*/  ISETP.GT.AND P3, PT, R0, 0xe9, P0 ;  /* 0x000000e90000780c */ /* 0x000fc80000764270 */
[----:B------:R0:W-:Y:S01]  /*20b20*/  @P6 STG.E desc[UR44][R6.64+0x384], R139 ;  /* 0x0003848b06006986 */ /* 0x0001e2000c10192c */
[----:B------:R-:W-:Y:S01]  /*20b30*/  ISETP.GT.AND P6, PT, R0, 0xe9, P1 ;  /* 0x000000e90000780c */ /* 0x000fe20000fc4270 */
[-C--:B------:R-:W-:Y:S01]  /*20b40*/  FMUL R11, R140, R2.reuse ;  /* 0x000000028c0b7220 */ /* 0x080fe20000400000 */
[-C--:B------:R-:W-:Y:S01]  /*20b50*/  FMUL R141, R141, R2.reuse ;  /* 0x000000028d8d7220 */ /* 0x080fe20000400000 */
[-C--:B------:R-:W-:Y:S01]  /*20b60*/  FMUL R15, R142, R2.reuse ;  /* 0x000000028e0f7220 */ /* 0x080fe20000400000 */
[----:B------:R-:W-:Y:S02]  /*20b70*/  ISETP.GT.AND P4, PT, R0, 0xf0, P1 ;  /* 0x000000f00000780c */ /* 0x000fe40000f84270 */
[----:B------:R-:W-:Y:S02]  /*20b80*/  F2FP.TF32.F32.PACK_B R11, R11 ;  /* 0x0000000bff0b723e */ /* 0x000fe400024050ff */
[----:B------:R-:W-:Y:S01]  /*20b90*/  F2FP.TF32.F32.PACK_B R141, R141 ;  /* 0x0000008dff8d723e */ /* 0x000fe200024050ff */
[-C--:B------:R-:W-:Y:S01]  /*20ba0*/  FMUL R143, R143, R2.reuse ;  /* 0x000000028f8f7220 */ /* 0x080fe20000400000 */
[----:B------:R-:W-:Y:S01]  /*20bb0*/  F2FP.TF32.F32.PACK_B R15, R15 ;  /* 0x0000000fff0f723e */ /* 0x000fe200024050ff */
[----:B0-----:R-:W-:Y:S01]  /*20bc0*/  @P5 IMAD.MOV.U32 R6, RZ, RZ, R8 ;  /* 0x000000ffff065224 */ /* 0x001fe200078e0008 */
[----:B------:R-:W-:Y:S01]  /*20bd0*/  @P5 MOV R7, R9 ;  /* 0x0000000900075202 */ /* 0x000fe20000000f00 */
[----:B------:R-:W-:Y:S01]  /*20be0*/  FMUL R3, R144, R2 ;  /* 0x0000000290037220 */ /* 0x000fe20000400000 */
[----:B------:R-:W-:Y:S01]  /*20bf0*/  @P2 STG.E desc[UR44][R4.64+0x3a0], R11 ;  /* 0x0003a00b04002986 */ /* 0x000fe2000c10192c */
[----:B------:R-:W-:-:S03]  /*20c00*/  F2FP.TF32.F32.PACK_B R143, R143 ;  /* 0x0000008fff8f723e */ /* 0x000fc600024050ff */
[----:B------:R-:W-:Y:S01]  /*20c10*/  @P6 STG.E desc[UR44][R4.64+0x3a4], R141 ;  /* 0x0003a48d04006986 */ /* 0x000fe2000c10192c */
[----:B------:R-:W-:-:S03]  /*20c20*/  F2FP.TF32.F32.PACK_B R3, R3 ;  /* 0x00000003ff03723e */ /* 0x000fc600024050ff */
[----:B------:R0:W-:Y:S01]  /*20c30*/  @P5 STG.E desc[UR44][R6.64+0x3a0], R15 ;  /* 0x0003a00f06005986 */ /* 0x0001e2000c10192c */
[C---:B------:R-:W-:Y:S02]  /*20c40*/  ISETP.GT.AND P5, PT, R0.reuse, 0xf0, P0 ;  /* 0x000000f00000780c */ /* 0x040fe400007a4270 */
[----:B------:R-:W-:Y:S01]  /*20c50*/  ISETP.GT.AND P2, PT, R0, 0xf1, P1 ;  /* 0x000000f10000780c */ /* 0x000fe20000f44270 */
[-C--:B------:R-:W-:Y:S01]  /*20c60*/  FMUL R145, R145, R2.reuse ;  /* 0x0000000291917220 */ /* 0x080fe20000400000 */
[----:B0-----:R-:W-:Y:S02]  /*20c70*/  @P3 IMAD.MOV.U32 R6, RZ, RZ, R8 ;  /* 0x000000ffff063224 */ /* 0x001fe400078e0008 */
[----:B------:R-:W-:Y:S02]  /*20c80*/  @P3 IMAD.MOV.U32 R7, RZ, RZ, R9 ;  /* 0x000000ffff073224 */ /* 0x000fe400078e0009 */
[----:B------:R-:W-:-:S03]  /*20c90*/  FMUL R13, R146, R2 ;  /* 0x00000002920d7220 */ /* 0x000fc60000400000 */
[----:B------:R0:W-:Y:S04]  /*20ca0*/  @P3 STG.E desc[UR44][R6.64+0x3a4], R143 ;  /* 0x0003a48f06003986 */ /* 0x0001e8000c10192c */
[----:B------:R-:W-:Y:S01]  /*20cb0*/  @P4 STG.E desc[UR44][R4.64+0x3c0], R3 ;  /* 0x0003c00304004986 */ /* 0x000fe2000c10192c */
[C---:B------:R-:W-:Y:S02]  /*20cc0*/  ISETP.GT.AND P4, PT, R0.reuse, 0xf1, P0 ;  /* 0x000000f10000780c */ /* 0x040fe40000784270 */
[C---:B------:R-:W-:Y:S02]  /*20cd0*/  ISETP.GT.AND P3, PT, R0.reuse, 0xf8, P1 ;  /* 0x000000f80000780c */ /* 0x040fe40000f64270 */
[----:B------:R-:W-:Y:S02]  /*20ce0*/  F2FP.TF32.F32.PACK_B R145, R145 ;  /* 0x00000091ff91723e */ /* 0x000fe400024050ff */
[C---:B------:R-:W-:Y:S01]  /*20cf0*/  ISETP.GT.AND P1, PT, R0.reuse, 0xf9, P1 ;  /* 0x000000f90000780c */ /* 0x040fe20000f24270 */
[----:B0-----:R-:W-:Y:S01]  /*20d00*/  @P5 IMAD.MOV.U32 R7, RZ, RZ, R9 ;  /* 0x000000ffff075224 */ /* 0x001fe200078e0009 */
[----:B------:R-:W-:Y:S01]  /*20d10*/  ISETP.GT.AND P6, PT, R0, 0xf8, P0 ;  /* 0x000000f80000780c */ /* 0x000fe200007c4270 */
[----:B------:R-:W-:Y:S01]  /*20d20*/  FMUL R147, R147, R2 ;  /* 0x0000000293937220 */ /* 0x000fe20000400000 */
[----:B------:R-:W-:-:S02]  /*20d30*/  F2FP.TF32.F32.PACK_B R13, R13 ;  /* 0x0000000dff0d723e */ /* 0x000fc400024050ff */
[----:B------:R-:W-:Y:S01]  /*20d40*/  @P5 MOV R6, R8 ;  /* 0x0000000800065202 */ /* 0x000fe20000000f00 */
[-C--:B------:R-:W-:Y:S01]  /*20d50*/  FMUL R19, R148, R2.reuse ;  /* 0x0000000294137220 */ /* 0x080fe20000400000 */
[-C--:B------:R-:W-:Y:S01]  /*20d60*/  FMUL R149, R149, R2.reuse ;  /* 0x0000000295957220 */ /* 0x080fe20000400000 */
[----:B------:R-:W-:Y:S01]  /*20d70*/  @P2 STG.E desc[UR44][R4.64+0x3c4], R145 ;  /* 0x0003c49104002986 */ /* 0x000fe2000c10192c */
[----:B------:R-:W-:Y:S02]  /*20d80*/  ISETP.GT.AND P0, PT, R0, 0xf9, P0 ;  /* 0x000000f90000780c */ /* 0x000fe40000704270 */
[----:B------:R-:W-:Y:S01]  /*20d90*/  F2FP.TF32.F32.PACK_B R147, R147 ;  /* 0x00000093ff93723e */ /* 0x000fe200024050ff */
[----:B------:R0:W-:Y:S01]  /*20da0*/  @P5 STG.E desc[UR44][R6.64+0x3c0], R13 ;  /* 0x0003c00d06005986 */ /* 0x0001e2000c10192c */
[----:B------:R-:W-:Y:S01]  /*20db0*/  F2FP.TF32.F32.PACK_B R19, R19 ;  /* 0x00000013ff13723e */ /* 0x000fe200024050ff */
[-C--:B------:R-:W-:Y:S01]  /*20dc0*/  FMUL R21, R150, R2.reuse ;  /* 0x0000000296157220 */ /* 0x080fe20000400000 */
[----:B------:R-:W-:Y:S01]  /*20dd0*/  F2FP.TF32.F32.PACK_B R149, R149 ;  /* 0x00000095ff95723e */ /* 0x000fe200024050ff */
[----:B------:R-:W-:Y:S01]  /*20de0*/  FMUL R151, R151, R2 ;  /* 0x0000000297977220 */ /* 0x000fe20000400000 */
[----:B0-----:R-:W-:Y:S01]  /*20df0*/  @P4 IMAD.MOV.U32 R6, RZ, RZ, R8 ;  /* 0x000000ffff064224 */ /* 0x001fe200078e0008 */
[----:B------:R-:W-:-:S02]  /*20e00*/  @P4 MOV R7, R9 ;  /* 0x0000000900074202 */ /* 0x000fc40000000f00 */
[----:B------:R-:W-:-:S03]  /*20e10*/  F2FP.TF32.F32.PACK_B R21, R21 ;  /* 0x00000015ff15723e */ /* 0x000fc600024050ff */
[----:B------:R-:W-:Y:S01]  /*20e20*/  @P4 STG.E desc[UR44][R6.64+0x3c4], R147 ;  /* 0x0003c49306004986 */ /* 0x000fe2000c10192c */
[----:B------:R-:W-:-:S03]  /*20e30*/  F2FP.TF32.F32.PACK_B R151, R151 ;  /* 0x00000097ff97723e */ /* 0x000fc600024050ff */
[----:B------:R-:W-:Y:S04]  /*20e40*/  @P3 STG.E desc[UR44][R4.64+0x3e0], R19 ;  /* 0x0003e01304003986 */ /* 0x000fe8000c10192c */
[----:B------:R0:W-:Y:S02]  /*20e50*/  @P1 STG.E desc[UR44][R4.64+0x3e4], R149 ;  /* 0x0003e49504001986 */ /* 0x0001e4000c10192c */
[----:B0-----:R-:W-:Y:S02]  /*20e60*/  @P6 IMAD.MOV.U32 R4, RZ, RZ, R8 ;  /* 0x000000ffff046224 */ /* 0x001fe400078e0008 */
[----:B------:R-:W-:-:S05]  /*20e70*/  @P6 IMAD.MOV.U32 R5, RZ, RZ, R9 ;  /* 0x000000ffff056224 */ /* 0x000fca00078e0009 */
[----:B------:R0:W-:Y:S04]  /*20e80*/  @P6 STG.E desc[UR44][R4.64+0x3e0], R21 ;  /* 0x0003e01504006986 */ /* 0x0001e8000c10192c */
[----:B------:R0:W-:Y:S02]  /*20e90*/  @P0 STG.E desc[UR44][R8.64+0x3e4], R151 ;  /* 0x0003e49708000986 */ /* 0x0001e4000c10192c */
.L_x_536:
[----:B------:R-:W-:Y:S05]  /*20ea0*/  BSYNC B0 ;  /* 0x0000000000007941 */ /* 0x000fea0003800000 */
.L_x_28:
[----:B0---4-:R-:W4:Y:S01]  /*20eb0*/  LDL.LU R4, [R1+0x200] ;  /* 0x0002000001047983 */ /* 0x011f220000300800 */
[----:B------:R-:W-:Y:S01]  /*20ec0*/  ULDC UR4, c[0x0][0xc] ;  /* 0x0000030000047ab9 */ /* 0x000fe20000000800 */
[----:B------:R-:W-:Y:S01]  /*20ed0*/  ULDC UR5, c[0x0][0x10] ;  /* 0x0000040000057ab9 */ /* 0x000fe20000000800 */
[----:B-----5:R-:W4:Y:S01]  /*20ee0*/  LDC R3, c[0x0][0x14] ;  /* 0x00000500ff037b82 */ /* 0x020f220000000800 */
[----:B------:R-:W-:Y:S01]  /*20ef0*/  UIMAD.WIDE.U32 UR4, UR4, UR5, URZ ;  /* 0x00000005040472a5 */ /* 0x000fe2000f8e003f */
[----:B------:R-:W-:Y:S01]  /*20f00*/  MOV R5, R17 ;  /* 0x0000001100057202 */ /* 0x000fe20000000f00 */
[----:B------:R-:W-:Y:S01]  /*20f10*/  UMOV UR41, 0xffffffff ;  /* 0xffffffff00297882 */ /* 0x000fe20000000000 */
[----:B------:R-:W-:Y:S01]  /*20f20*/  UMOV UR42, 0xffffffff ;  /* 0xffffffff002a7882 */ /* 0x000fe20000000000 */
[----:B------:R-:W-:Y:S02]  /*20f30*/  PRMT R0, RZ, 0x7610, R0 ;  /* 0x00007610ff007816 */ /* 0x000fe40000000000 */
[----:B----4-:R-:W-:-:S04]  /*20f40*/  IMAD.WIDE.U32 R4, R3, UR4, R4 ;  /* 0x0000000403047c25 */ /* 0x010fc8000f8e0004 */
[----:B------:R-:W-:Y:S02]  /*20f50*/  IMAD.MOV.U32 R6, RZ, RZ, R4 ;  /* 0x000000ffff067224 */ /* 0x000fe400078e0004 */
[----:B------:R-:W-:Y:S01]  /*20f60*/  IMAD R3, R3, UR5, RZ ;  /* 0x0000000503037c24 */ /* 0x000fe2000f8e02ff */
[----:B------:R-:W-:Y:S02]  /*20f70*/  ULDC.64 UR4, c[0x0][0x650] ;  /* 0x0001940000047ab9 */ /* 0x000fe40000000a00 */
[----:B------:R0:W-:Y:S01]  /*20f80*/  STL [R1+0x200], R6 ;  /* 0x0002000601007387 */ /* 0x0001e20000100800 */
[----:B------:R-:W-:Y:S01]  /*20f90*/  IMAD.IADD R17, R5, 0x1, R3 ;  /* 0x0000000105117824 */ /* 0x000fe200078e0203 */
[----:B------:R-:W-:-:S04]  /*20fa0*/  ISETP.GE.U32.AND P0, PT, R4, UR4, PT ;  /* 0x0000000404007c0c */ /* 0x000fc8000bf06070 */
[----:B------:R-:W-:-:S13]  /*20fb0*/  ISETP.GE.U32.AND.EX P0, PT, R17, UR5, PT, P0 ;  /* 0x0000000511007c0c */ /* 0x000fda000bf06100 */
[----:B0-----:R-:W-:Y:S05]  /*20fc0*/  @P0 BRA `(.L_x_537) ;  /* 0x0000000400880947 */ /* 0x001fea0003800000 */
[----:B------:R-:W0:Y:S01]  /*20fd0*/  S2UR UR6, SR_CTAID.X ;  /* 0x00000000000679c3 */ /* 0x000e220000002500 */
[----:B------:R-:W-:Y:S01]  /*20fe0*/  ULDC.64 UR12, c[0x0][0x628] ;  /* 0x00018a00000c7ab9 */ /* 0x000fe20000000a00 */
[----:B------:R-:W-:Y:S01]  /*20ff0*/  ULDC UR4, c[0x0][0x150] ;  /* 0x0000540000047ab9 */ /* 0x000fe20000000800 */
[----:B------:R-:W-:Y:S01]  /*21000*/  ISETP.NE.U32.AND P0, PT, RZ, UR12, PT ;  /* 0x0000000cff007c0c */ /* 0x000fe2000bf05070 */
[----:B------:R-:W-:Y:S01]  /*21010*/  ULDC UR15, c[0x0][0x630] ;  /* 0x00018c00000f7ab9 */ /* 0x000fe20000000800 */
[C---:B------:R-:W-:Y:S01]  /*21020*/  R2UR UR16, R6.reuse ;  /* 0x00000000061072ca */ /* 0x040fe200000e0000 */
[----:B------:R-:W-:Y:S01]  /*21030*/  ULDC UR19, c[0x0][0x154] ;  /* 0x0000550000137ab9 */ /* 0x000fe20000000800 */
[----:B------:R-:W-:Y:S01]  /*21040*/  ISETP.NE.AND.EX P0, PT, RZ, UR13, PT, P0 ;  /* 0x0000000dff007c0c */ /* 0x000fe2000bf05300 */
[----:B------:R-:W4:Y:S01]  /*21050*/  S2UR UR18, SR_CTAID.Y ;  /* 0x00000000001279c3 */ /* 0x000f220000002600 */
[----:B------:R-:W-:Y:S02]  /*21060*/  R2UR UR17, R17 ;  /* 0x00000000111172ca */ /* 0x000fe400000e0000 */
[----:B------:R-:W-:-:S02]  /*21070*/  R2UR UR10, R6 ;  /* 0x00000000060a72ca */ /* 0x000fc400000e0000 */
[----:B------:R-:W-:Y:S02]  /*21080*/  R2UR UR11, R17 ;  /* 0x00000000110b72ca */ /* 0x000fe400000e0000 */
[----:B0-----:R-:W-:-:S05]  /*21090*/  I2FP.F32.U32 R0, UR6 ;  /* 0x0000000600007c45 */ /* 0x001fca0008201000 */
[----:B------:R-:W-:-:S04]  /*210a0*/  FMUL R0, R0, UR4 ;  /* 0x0000000400007c20 */ /* 0x000fc80008400000 */
[----:B------:R0:W0:Y:S01]  /*210b0*/  F2I.U32.TRUNC.NTZ R3, R0 ;  /* 0x0000000000037305 */ /* 0x000022000020f000 */
[----:B----4-:R-:W-:Y:S05]  /*210c0*/  @!P0 BRA `(.L_x_538) ;  /* 0x0000000000308947 */ /* 0x010fea0003800000 */
        /* <DEDUP_REMOVED lines=12> */
.L_x_538:
[----:B------:R-:W-:Y:S01]  /*21190*/  USHF.R.U64 UR42, UR10, UR15, UR11 ;  /* 0x0000000f0a2a7299 */ /* 0x000fe2000800120b */
[----:B0-----:R-:W-:Y:S01]  /*211a0*/  I2FP.F32.U32 R0, UR18 ;  /* 0x0000001200007c45 */ /* 0x001fe20008201000 */
[----:B------:R-:W-:Y:S02]  /*211b0*/  USHF.R.U32.HI UR4, URZ, UR15, UR11 ;  /* 0x0000000f3f047299 */ /* 0x000fe4000801160b */
        /* <DEDUP_REMOVED lines=8> */
[----:B------:R-:W-:Y:S01]  /*21240*/  UIMAD.WIDE.U32 UR8, UR10, UR12, UR8 ;  /* 0x0000000c0a0872a5 */ /* 0x000fe2000f8e0008 */
[----:B------:R-:W-:Y:S01]  /*21250*/  R2UR UR12, R3 ;  /* 0x00000000030c72ca */ /* 0x000fe200000e0000 */
[----:B------:R-:W-:Y:S01]  /*21260*/  UIMAD UR10, UR10, UR13, UR4 ;  /* 0x0000000d0a0a72a4 */ /* 0x000fe2000f8e0204 */
[----:B------:R-:W-:Y:S01]  /*21270*/  ULDC UR11, c[0x0][0x618] ;  /* 0x00018600000b7ab9 */ /* 0x000fe20000000800 */
[----:B------:R-:W-:Y:S02]  /*21280*/  ULDC UR21, c[0x0][0x658] ;  /* 0x0001960000157ab9 */ /* 0x000fe40000000800 */
[----:B------:R-:W-:Y:S01]  /*21290*/  UIADD3 UR9, UR9, UR10, URZ ;  /* 0x0000000a09097290 */ /* 0x000fe2000fffe03f */
[----:B------:R-:W-:Y:S01]  /*212a0*/  UMOV UR15, 0xffffffff ;  /* 0xffffffff000f7882 */ /* 0x000fe20000000000 */
[----:B------:R-:W-:Y:S01]  /*212b0*/  ULDC.64 UR4, c[0x0][0x640] ;  /* 0x0001900000047ab9 */ /* 0x000fe20000000a00 */
[----:B------:R-:W-:Y:S01]  /*212c0*/  USHF.L.U32 UR15, UR15, UR21, URZ ;  /* 0x000000150f0f7299 */ /* 0x000fe2000800063f */
[----:B------:R-:W-:Y:S01]  /*212d0*/  ISETP.NE.U32.AND P0, PT, RZ, UR4, PT ;  /* 0x00000004ff007c0c */ /* 0x000fe2000bf05070 */
[----:B------:R-:W-:-:S02]  /*212e0*/  USHF.R.U64 UR16, UR8, UR11, UR9 ;  /* 0x0000000b08107299 */ /* 0x000fc40008001209 */
[----:B------:R-:W-:Y:S01]  /*212f0*/  USHF.R.U32.HI UR8, URZ, UR11, UR9 ;  /* 0x0000000b3f087299 */ /* 0x000fe20008011609 */
[----:B0-----:R-:W-:Y:S01]  /*21300*/  R2UR UR14, R0 ;  /* 0x00000000000e72ca */ /* 0x001fe200000e0000 */
[----:B------:R-:W-:Y:S01]  /*21310*/  ULDC UR17, c[0x0][0x608] ;  /* 0x0001820000117ab9 */ /* 0x000fe20000000800 */
[----:B------:R-:W-:Y:S01]  /*21320*/  ULOP3.LUT UR40, URZ, UR15, URZ, 0x33, !UPT ;  /* 0x0000000f3f287292 */ /* 0x000fe2000f8e333f */
[----:B------:R-:W-:Y:S01]  /*21330*/  ISETP.NE.AND.EX P0, PT, RZ, UR5, PT, P0 ;  /* 0x00000005ff007c0c */ /* 0x000fe2000bf05300 */
[----:B------:R-:W-:Y:S02]  /*21340*/  USHF.R.U64 UR15, UR16, UR17, UR8 ;  /* 0x00000011100f7299 */ /* 0x000fe40008001208 */
[----:B------:R-:W-:Y:S02]  /*21350*/  USHF.R.U32.HI UR8, URZ, UR17, UR8 ;  /* 0x000000113f087299 */ /* 0x000fe40008011608 */
[----:B------:R-:W-:Y:S02]  /*21360*/  UIADD3 UR12, -UR12, URZ, URZ ;  /* 0x0000003f0c0c7290 */ /* 0x000fe4000fffe13f */
[----:B------:R-:W-:Y:S01]  /*21370*/  USHF.R.U64 UR17, UR15, UR21, UR8 ;  /* 0x000000150f117299 */ /* 0x000fe20008001208 */
[----:B------:R-:W-:Y:S01]  /*21380*/  UMOV UR19, 0x1 ;  /* 0x0000000100137882 */ /* 0x000fe20000000000 */
[----:B------:R-:W-:Y:S01]  /*21390*/  ULDC UR13, c[0x0][0x144] ;  /* 0x00005100000d7ab9 */ /* 0x000fe20000000800 */
[----:B------:R-:W-:Y:S01]  /*213a0*/  ULDC UR7, c[0x0][0x600] ;  /* 0x0001800000077ab9 */ /* 0x000fe20000000800 */
[----:B------:R-:W-:-:S02]  /*213b0*/  USHF.L.U32 UR24, UR19, UR21, URZ ;  /* 0x0000001513187299 */ /* 0x000fc4000800063f */
[----:B------:R-:W-:Y:S02]  /*213c0*/  USHF.R.U32.HI UR8, URZ, UR21, UR8 ;  /* 0x000000153f087299 */ /* 0x000fe40008011608 */
[----:B------:R-:W-:Y:S02]  /*213d0*/  UIMAD UR21, UR13, UR12, UR6 ;  /* 0x0000000c0d1572a4 */ /* 0x000fe4000f8e0206 */
[----:B------:R-:W-:Y:S02]  /*213e0*/  UIADD3 UR20, UR7, -0x1, URZ ;  /* 0xffffffff07147890 */ /* 0x000fe4000fffe03f */
[----:B------:R-:W-:Y:S01]  /*213f0*/  UIADD3 UR19, -UR14, URZ, URZ ;  /* 0x0000003f0e137290 */ /* 0x000fe2000fffe13f */
        /* <DEDUP_REMOVED lines=17> */
.L_x_539:
[----:B------:R-:W-:Y:S01]  /*21510*/  UISETP.NE.AND UP0, UPT, UR39, URZ, UPT ;  /* 0x0000003f2700728c */ /* 0x000fe2000bf05270 */
[----:B------:R-:W-:Y:S01]  /*21520*/  MOV R0, 0x1 ;  /* 0x0000000100007802 */ /* 0x000fe20000000f00 */
[----:B------:R-:W-:Y:S02]  /*21530*/  USHF.R.U64 UR4, UR6, UR22, UR8 ;  /* 0x0000001606047299 */ /* 0x000fe40008001208 */
[----:B------:R-:W-:Y:S02]  /*21540*/  ULOP3.LUT UR40, UR15, UR40, URZ, 0xc0, !UPT ;  /* 0x000000280f287292 */ /* 0x000fe4000f8ec03f */
[----:B------:R-:W-:Y:S02]  /*21550*/  UIADD3 UR5, -UR4, URZ, URZ ;  /* 0x0000003f04057290 */ /* 0x000fe4000fffe13f */
[----:B------:R-:W-:Y:S02]  /*21560*/  UIMAD UR40, UR24, UR4, UR40 ;  /* 0x00000004182872a4 */ /* 0x000fe4000f8e0228 */
[----:B------:R-:W-:-:S02]  /*21570*/  ULOP3.LUT UR16, UR16, UR20, URZ, 0xc0, !UPT ;  /* 0x0000001410107292 */ /* 0x000fc4000f8ec03f */
[----:B------:R-:W-:Y:S02]  /*21580*/  @UP0 UIMAD UR21, UR25, UR19, UR18 ;  /* 0x00000013191502a4 */ /* 0x000fe4000f8e0212 */
[----:B------:R-:W-:-:S03]  /*21590*/  UIMAD UR4, UR5, UR23, UR17 ;  /* 0x00000017050472a4 */ /* 0x000fc6000f8e0211 */
[----:B------:R-:W-:Y:S01]  /*215a0*/  ULDC UR5, c[0x0][0x610] ;  /* 0x0001840000057ab9 */ /* 0x000fe20000000800 */
[----:B------:R-:W-:Y:S02]  /*215b0*/  UIMAD UR4, UR4, UR7, UR16 ;  /* 0x00000007040472a4 */ /* 0x000fe4000f8e0210 */
[----:B------:R-:W-:-:S04]  /*215c0*/  UIMAD UR40, UR40, UR5, UR21 ;  /* 0x00000005282872a4 */ /* 0x000fc8000f8e0215 */
[----:B------:R-:W-:Y:S02]  /*215d0*/  USEL UR41, UR4, UR40, !UP0 ;  /* 0x0000002804297287 */ /* 0x000fe4000c000000 */
[----:B------:R-:W-:-:S12]  /*215e0*/  USEL UR40, UR40, UR4, !UP0 ;  /* 0x0000000428287287 */ /* 0x000fd8000c000000 */
.L_x_537:
[----:B------:R-:W-:-:S13]  /*215f0*/  LOP3.LUT P0, RZ, R0, 0xff, RZ, 0xc0, !PT ;  /* 0x000000ff00ff7812 */ /* 0x000fda000780c0ff */
[----:B------:R-:W-:Y:S05]  /*21600*/  @P0 BRA `(.L_x_540) ;  /* 0xfffffdf800bc0947 */ /* 0x000fea000383ffff */
[----:B------:R-:W-:Y:S05]  /*21610*/  EXIT ;  /* 0x000000000000794d */ /* 0x000fea0003800000 */
.L_x_3:
[----:B------:R-:W2:Y:S01]  /*21620*/  LDL R4, [R1+0x200] ;  /* 0x0002000001047983 */ /* 0x000ea20000100800 */
[----:B------:R-:W-:Y:S01]  /*21630*/  ULDC.64 UR8, c[0x0][0x650] ;  /* 0x0001940000087ab9 */ /* 0x000fe20000000a00 */
[----:B------:R-:W-:Y:S01]  /*21640*/  PRMT R0, RZ, 0x7610, R0 ;  /* 0x00007610ff007816 */ /* 0x000fe20000000000 */
[----:B------:R-:W-:Y:S01]  /*21650*/  IMAD.MOV.U32 R3, RZ, RZ, -0x1 ;  /* 0xffffffffff037424 */ /* 0x000fe200078e00ff */
[----:B------:R-:W-:Y:S01]  /*21660*/  MOV R10, 0xffffffff ;  /* 0xffffffff000a7802 */ /* 0x000fe20000000f00 */
[----:B------:R-:W-:Y:S01]  /*21670*/  IMAD.MOV.U32 R2, RZ, RZ, -0x1 ;  /* 0xffffffffff027424 */ /* 0x000fe200078e00ff */
[----:B--2---:R-:W-:-:S04]  /*21680*/  ISETP.GE.U32.AND P0, PT, R4, UR8, PT ;  /* 0x0000000804007c0c */ /* 0x004fc8000bf06070 */
[----:B------:R-:W-:-:S13]  /*21690*/  ISETP.GE.U32.AND.EX P0, PT, R17, UR9, PT, P0 ;  /* 0x0000000911007c0c */ /* 0x000fda000bf06100 */
[----:B------:R-:W-:Y:S05]  /*216a0*/  @P0 BRA `(.L_x_541) ;  /* 0x00000004008c0947 */ /* 0x000fea0003800000 */
[----:B------:R-:W-:Y:S01]  /*216b0*/  I2FP.F32.U32 R0, UR4 ;  /* 0x0000000400007c45 */ /* 0x000fe20008201000 */
[----:B0-----:R-:W-:Y:S01]  /*216c0*/  ULDC.64 UR16, c[0x0][0x628] ;  /* 0x00018a0000107ab9 */ /* 0x001fe20000000a00 */
        /* <DEDUP_REMOVED lines=24> */
.L_x_542:
        /* <DEDUP_REMOVED lines=24> */
[----:B------:R-:W-:Y:S01]  /*219d0*/  UMOV UR19, 0x1 ;  /* 0x0000000100137882 */ /* 0x000fe20000000000 */
[----:B------:R-:W-:Y:S01]  /*219e0*/  ULDC UR20, c[0x0][0x608] ;  /* 0x0001820000147ab9 */ /* 0x000fe20000000800 */
[----:B------:R-:W-:Y:S01]  /*219f0*/  USHF.L.U32 UR26, UR19, UR23, URZ ;  /* 0x00000017131a7299 */ /* 0x000fe2000800063f */
[----:B------:R-:W-:Y:S01]  /*21a00*/  ISETP.NE.AND.EX P0, PT, RZ, UR9, PT, P0 ;  /* 0x00000009ff007c0c */ /* 0x000fe2000bf05300 */
[----:B------:R-:W-:Y:S02]  /*21a10*/  USHF.R.U64 UR19, UR18, UR20, UR11 ;  /* 0x0000001412137299 */ /* 0x000fe4000800120b */
[----:B------:R-:W-:Y:S02]  /*21a20*/  USHF.R.U32.HI UR11, URZ, UR20, UR11 ;  /* 0x000000143f0b7299 */ /* 0x000fe4000801160b */
[----:B------:R-:W-:-:S02]  /*21a30*/  UIADD3 UR15, -UR15, URZ, URZ ;  /* 0x0000003f0f0f7290 */ /* 0x000fc4000fffe13f */
[----:B------:R-:W-:Y:S01]  /*21a40*/  USHF.R.U64 UR20, UR19, UR23, UR11 ;  /* 0x0000001713147299 */ /* 0x000fe2000800120b */
[----:B------:R-:W-:Y:S01]  /*21a50*/  ULDC UR16, c[0x0][0x144] ;  /* 0x0000510000107ab9 */ /* 0x000fe20000000800 */
[----:B------:R-:W-:Y:S01]  /*21a60*/  ULDC UR6, c[0x0][0x600] ;  /* 0x0001800000067ab9 */ /* 0x000fe20000000800 */
[----:B------:R-:W-:Y:S02]  /*21a70*/  USHF.R.U32.HI UR11, URZ, UR23, UR11 ;  /* 0x000000173f0b7299 */ /* 0x000fe4000801160b */
[----:B------:R-:W-:Y:S02]  /*21a80*/  UIMAD UR23, UR16, UR15, UR4 ;  /* 0x0000000f101772a4 */ /* 0x000fe4000f8e0204 */
[----:B------:R-:W-:Y:S02]  /*21a90*/  UIADD3 UR22, UR6, -0x1, URZ ;  /* 0xffffffff06167890 */ /* 0x000fe4000fffe03f */
[----:B------:R-:W-:Y:S02]  /*21aa0*/  ULOP3.LUT UR27, URZ, UR13, URZ, 0x33, !UPT ;  /* 0x0000000d3f1b7292 */ /* 0x000fe4000f8e333f */
        /* <DEDUP_REMOVED lines=18> */
.L_x_543:
[----:B------:R-:W-:Y:S01]  /*21bd0*/  UISETP.NE.AND UP0, UPT, UR39, URZ, UPT ;  /* 0x0000003f2700728c */ /* 0x000fe2000bf05270 */
[----:B------:R-:W-:Y:S01]  /*21be0*/  IMAD.MOV.U32 R0, RZ, RZ, 0x1 ;  /* 0x00000001ff007424 */ /* 0x000fe200078e00ff */
[----:B------:R-:W-:Y:S01]  /*21bf0*/  USHF.R.U64 UR8, UR4, UR24, UR11 ;  /* 0x0000001804087299 */ /* 0x000fe2000800120b */
[----:B------:R-:W-:Y:S01]  /*21c00*/  IMAD.U32 R10, RZ, RZ, UR5 ;  /* 0x00000005ff0a7e24 */ /* 0x000fe2000f8e00ff */
[----:B------:R-:W-:Y:S02]  /*21c10*/  ULOP3.LUT UR4, UR19, UR27, URZ, 0xc0, !UPT ;  /* 0x0000001b13047292 */ /* 0x000fe4000f8ec03f */
[----:B------:R-:W-:Y:S02]  /*21c20*/  ULOP3.LUT UR18, UR18, UR22, URZ, 0xc0, !UPT ;  /* 0x0000001612127292 */ /* 0x000fe4000f8ec03f */
[----:B------:R-:W-:-:S03]  /*21c30*/  UIMAD UR4, UR26, UR8, UR4 ;  /* 0x000000081a0472a4 */ /* 0x000fc6000f8e0204 */
[----:B------:R-:W-:Y:S02]  /*21c40*/  @UP0 UIMAD UR23, UR28, UR21, UR7 ;  /* 0x000000151c1702a4 */ /* 0x000fe4000f8e0207 */
[----:B------:R-:W-:-:S03]  /*21c50*/  UIADD3 UR7, -UR8, URZ, URZ ;  /* 0x0000003f08077290 */ /* 0x000fc6000fffe13f */
[----:B------:R-:W-:Y:S01]  /*21c60*/  ULDC UR8, c[0x0][0x610] ;  /* 0x0001840000087ab9 */ /* 0x000fe20000000800 */
[----:B------:R-:W-:Y:S02]  /*21c70*/  UIMAD UR7, UR7, UR25, UR20 ;  /* 0x00000019070772a4 */ /* 0x000fe4000f8e0214 */
[----:B------:R-:W-:Y:S02]  /*21c80*/  UIMAD UR4, UR4, UR8, UR23 ;  /* 0x00000008040472a4 */ /* 0x000fe4000f8e0217 */
[----:B------:R-:W-:-:S04]  /*21c90*/  UIMAD UR7, UR7, UR6, UR18 ;  /* 0x00000006070772a4 */ /* 0x000fc8000f8e0212 */
[----:B------:R-:W-:Y:S02]  /*21ca0*/  USEL UR6, UR7, UR4, !UP0 ;  /* 0x0000000407067287 */ /* 0x000fe4000c000000 */
[----:B------:R-:W-:-:S04]  /*21cb0*/  USEL UR4, UR4, UR7, !UP0 ;  /* 0x0000000704047287 */ /* 0x000fc8000c000000 */
[----:B------:R-:W-:Y:S02]  /*21cc0*/  MOV R2, UR6 ;  /* 0x0000000600027c02 */ /* 0x000fe40008000f00 */
[----:B------:R-:W-:-:S07]  /*21cd0*/  IMAD.U32 R3, RZ, RZ, UR4 ;  /* 0x00000004ff037e24 */ /* 0x000fce000f8e00ff */
.L_x_541:
[----:B------:R-:W-:-:S08]  /*21ce0*/  NOP ;  /* 0x0000000000007918 */ /* 0x000fd00000000000 */
[----:B0-----:R-:W0:-:S00]  /*21cf0*/  USETMAXREG.DEALLOC.CTAPOOL 0x18 ;  /* 0x00000018000079c8 */ /* 0x001e0000080e0500 */
[----:B------:R-:W-:-:S13]  /*21d00*/  ISETP.NE.AND P0, PT, RZ, UR10, PT ;  /* 0x0000000aff007c0c */ /* 0x000fda000bf05270 */
[----:B------:R-:W-:Y:S05]  /*21d10*/  @P0 EXIT ;  /* 0x000000000000094d */ /* 0x000fea0003800000 */
[----:B0-----:R-:W-:Y:S01]  /*21d20*/  LOP3.LUT P0, RZ, R0, 0xff, RZ, 0xc0, !PT ;  /* 0x000000ff00ff7812 */ /* 0x001fe2000780c0ff */
[----:B------:R-:W-:Y:S01]  /*21d30*/  IMAD.MOV.U32 R7, RZ, RZ, 0x1 ;  /* 0x00000001ff077424 */ /* 0x000fe200078e00ff */
[----:B------:R-:W-:-:S11]  /*21d40*/  MOV R6, RZ ;  /* 0x000000ff00067202 */ /* 0x000fd60000000f00 */
[----:B------:R-:W-:Y:S05]  /*21d50*/  @!P0 BRA `(.L_x_544) ;  /* 0x0000000c00848947 */ /* 0x000fea0003800000 */
[----:B------:R-:W0:Y:S01]  /*21d60*/  LDC R0, c[0x0][0x28c] ;  /* 0x0000a300ff007b82 */ /* 0x000e220000000800 */
[----:B------:R-:W1:Y:S01]  /*21d70*/  S2R R4, SR_TID.X ;  /* 0x0000000000047919 */ /* 0x000e620000002100 */
[----:B------:R-:W-:Y:S01]  /*21d80*/  ULDC UR5, c[0x0][0x658] ;  /* 0x0001960000057ab9 */ /* 0x000fe20000000800 */
[----:B------:R-:W-:Y:S01]  /*21d90*/  UMOV UR7, 0xffffffff ;  /* 0xffffffff00077882 */ /* 0x000fe20000000000 */
[----:B------:R-:W-:Y:S01]  /*21da0*/  ULDC UR6, c[0x0][0xc] ;  /* 0x0000030000067ab9 */ /* 0x000fe20000000800 */
[----:B------:R-:W-:Y:S01]  /*21db0*/  USHF.L.U32 UR9, UR7, UR5, URZ ;  /* 0x0000000507097299 */ /* 0x000fe2000800063f */
[----:B------:R-:W-:Y:S01]  /*21dc0*/  BSSY B0, `(.L_x_544) ;  /* 0x00000da000007945 */ /* 0x000fe20003800000 */
[----:B------:R-:W-:Y:S01]  /*21dd0*/  UMOV UR8, 0x1 ;  /* 0x0000000100087882 */ /* 0x000fe20000000000 */
[----:B------:R-:W-:Y:S01]  /*21de0*/  ULDC UR7, c[0x0][0x10] ;  /* 0x0000040000077ab9 */ /* 0x000fe20000000800 */
[----:B------:R-:W-:Y:S01]  /*21df0*/  USHF.L.U32 UR5, UR8, UR5, URZ ;  /* 0x0000000508057299 */ /* 0x000fe2000800063f */
[----:B------:R-:W-:Y:S01]  /*21e00*/  IMAD.MOV.U32 R9, RZ, RZ, 0x1 ;  /* 0x00000001ff097424 */ /* 0x000fe200078e00ff */
[----:B------:R-:W-:Y:S01]  /*21e10*/  UIMAD.WIDE.U32 UR6, UR6, UR7, URZ ;  /* 0x00000007060672a5 */ /* 0x000fe2000f8e003f */
[----:B------:R-:W-:Y:S01]  /*21e20*/  MOV R7, 0x1 ;  /* 0x0000000100077802 */ /* 0x000fe20000000f00 */
[----:B------:R-:W-:Y:S01]  /*21e30*/  ULDC UR8, c[0x0][0x14] ;  /* 0x0000050000087ab9 */ /* 0x000fe20000000800 */
[----:B------:R-:W-:Y:S01]  /*21e40*/  IMAD.MOV.U32 R6, RZ, RZ, RZ ;  /* 0x000000ffff067224 */ /* 0x000fe200078e00ff */
[----:B------:R-:W-:-:S02]  /*21e50*/  UIMAD.WIDE.U32 UR30, UR6, UR8, URZ ;  /* 0x00000008061e72a5 */ /* 0x000fc4000f8e003f */
[----:B------:R-:W-:Y:S01]  /*21e60*/  UIMAD UR7, UR7, UR8, URZ ;  /* 0x00000008070772a4 */ /* 0x000fe2000f8e023f */
[----:B------:R-:W-:Y:S01]  /*21e70*/  ULDC UR4, c[0x0][0x600] ;  /* 0x0001800000047ab9 */ /* 0x000fe20000000800 */
[----:B------:R-:W-:Y:S02]  /*21e80*/  ULOP3.LUT UR13, UR38, 0x2, URZ, 0xfc, !UPT ;  /* 0x00000002260d7892 */ /* 0x000fe4000f8efc3f */
[----:B------:R-:W-:Y:S01]  /*21e90*/  UIADD3 UR4, UR4, -0x1, URZ ;  /* 0xffffffff04047890 */ /* 0x000fe2000fffe03f */
[----:B0-----:R-:W-:Y:S01]  /*21ea0*/  VIADD R0, R0, 0x3f ;  /* 0x0000003f00007836 */ /* 0x001fe20000000000 */
[----:B------:R-:W-:Y:S02]  /*21eb0*/  ULOP3.LUT UR6, URZ, UR9, URZ, 0x33, !UPT ;  /* 0x000000093f067292 */ /* 0x000fe4000f8e333f */
[----:B------:R-:W-:Y:S02]  /*21ec0*/  UIADD3 UR7, UR31, UR7, URZ ;  /* 0x000000071f077290 */ /* 0x000fe4000fffe03f */
[----:B------:R-:W-:Y:S01]  /*21ed0*/  SHF.R.S32.HI R5, RZ, 0x1f, R0 ;  /* 0x0000001fff057819 */ /* 0x000fe20000011400 */
[----:B------:R-:W-:-:S03]  /*21ee0*/  ULDC.64 UR40, c[0x0][0x198] ;  /* 0x0000660000287ab9 */ /* 0x000fc60000000a00 */
[----:B------:R-:W-:Y:S02]  /*21ef0*/  LEA.HI R0, R5, R0, RZ, 0x6 ;  /* 0x0000000005007211 */ /* 0x000fe400078f30ff */
[C---:B-1----:R-:W-:Y:S02]  /*21f00*/  LOP3.LUT P3, RZ, R4.reuse, 0x7f, RZ, 0xc0, !PT ;  /* 0x0000007f04ff7812 */ /* 0x042fe4000786c0ff */
[----:B------:R-:W-:Y:S02]  /*21f10*/  SHF.R.S32.HI R0, RZ, 0x6, R0 ;  /* 0x00000006ff007819 */ /* 0x000fe40000011400 */
[----:B------:R-:W-:-:S03]  /*21f20*/  LOP3.LUT P0, RZ, R4, 0x1f, RZ, 0xc0, !PT ;  /* 0x0000001f04ff7812 */ /* 0x000fc6000780c0ff */
[----:B------:R-:W-:Y:S01]  /*21f30*/  VIADD R16, R0, 0x1 ;  /* 0x0000000100107836 */ /* 0x000fe20000000000 */
[----:B------:R-:W-:-:S13]  /*21f40*/  PLOP3.LUT P0, PT, P0, P3, PT, 0x8a, 0x0 ;  /* 0x000000000000781c */ /* 0x000fda0000707172 */
.L_x_556:
[----:B------:R-:W-:-:S03]  /*21f50*/  UMOV UR8, 0xffffffff ;  /* 0xffffffff00087882 */ /* 0x000fc60000000000 */
[----:B------:R-:W-:Y:S05]  /*21f60*/  BRA.DIV UR8, `(.L_x_545) ;  /* 0x0000000e08f07947 */ /* 0x000fea000b800000 */
[----:B------:R-:W-:-:S13]  /*21f70*/  ELECT P6, URZ, PT ;  /* 0x00000000003f782f */ /* 0x000fda00038c0000 */
.L_x_567:
[----:B------:R-:W0:Y:S01]  /*21f80*/  LDC R4, c[0x0][0x28c] ;  /* 0x0000a300ff047b82 */ /* 0x000e220000000800 */
[----:B------:R-:W-:Y:S01]  /*21f90*/  BSSY B1, `(.L_x_546) ;  /* 0x0000042000017945 */ /* 0x000fe20003800000 */
[----:B0-----:R-:W-:-:S13]  /*21fa0*/  ISETP.LT.OR P6, PT, R4, 0x1, !P6 ;  /* 0x000000010400780c */ /* 0x001fda00077c1670 */
[----:B------:R-:W-:Y:S05]  /*21fb0*/  @P6 BRA `(.L_x_547) ;  /* 0x0000000000fc6947 */ /* 0x000fea0003800000 */
[----:B------:R-:W-:Y:S01]  /*21fc0*/  IMAD.SHL.U32 R5, R2, 0x100, RZ ;  /* 0x0000010002057824 */ /* 0x000fe200078e00ff */
[----:B------:R-:W-:Y:S01]  /*21fd0*/  SHF.L.U32 R3, R3, 0x8, RZ ;  /* 0x0000000803037819 */ /* 0x000fe200000006ff */
[----:B------:R-:W-:Y:S01]  /*21fe0*/  IMAD.MOV.U32 R13, RZ, RZ, RZ ;  /* 0x000000ffff0d7224 */ /* 0x000fe200078e00ff */
[----:B------:R-:W-:Y:S01]  /*21ff0*/  MOV R4, R16 ;  /* 0x0000001000047202 */ /* 0x000fe20000000f00 */
[----:B------:R-:W-:Y:S02]  /*22000*/  IMAD.MOV.U32 R2, RZ, RZ, R7 ;  /* 0x000000ffff027224 */ /* 0x000fe400078e0007 */
[----:B------:R-:W-:-:S07]  /*22010*/  IMAD.MOV.U32 R8, RZ, RZ, R6 ;  /* 0x000000ffff087224 */ /* 0x000fce00078e0006 */
.L_x_551:
[----:B------:R-:W0:Y:S01]  /*22020*/  S2R R12, SR_CgaCtaId ;  /* 0x00000000000c7919 */ /* 0x000e220000008800 */
[----:B------:R-:W-:-:S04]  /*22030*/  MOV R11, 0x400 ;  /* 0x00000400000b7802 */ /* 0x000fc80000000f00 */
[----:B0-----:R-:W-:Y:S02]  /*22040*/  LEA R15, R12, R11, 0x18 ;  /* 0x0000000b0c0f7211 */ /* 0x001fe400078ec0ff */
[----:B------:R-:W-:Y:S01]  /*22050*/  SHF.L.U32 R11, R2, 0x1f, RZ ;  /* 0x0000001f020b7819 */ /* 0x000fe200000006ff */
[----:B------:R-:W0:Y:S01]  /*22060*/  @!P3 LDC R12, c[0x0][0x500] ;  /* 0x00014000ff0cbb82 */ /* 0x000e220000000800 */
[----:B------:R-:W-:-:S04]  /*22070*/  LEA R14, R8, R15, 0x3 ;  /* 0x0000000f080e7211 */ /* 0x000fc800078e18ff */
[----:B------:R-:W1:Y:S02]  /*22080*/  SYNCS.PHASECHK.TRANS64.TRYWAIT P1, [R14+URZ+0x20], R11 ;  /* 0x0000200b0e0075a7 */ /* 0x000e64000802017f */
[----:B-1----:R-:W-:Y:S05]  /*22090*/  @!P1 BRA `(.L_x_548) ;  /* 0x0000000c00c49947 */ /* 0x002fea0003800000 */
.L_x_568:
[----:B------:R-:W-:Y:S01]  /*220a0*/  UPRMT UR8, UR13, 0x9910, URZ ;  /* 0x000099100d087896 */ /* 0x000fe2000800003f */
[----:B0-----:R0:W-:Y:S03]  /*220b0*/  @!P3 SYNCS.ARRIVE.TRANS64 RZ, [R14+URZ], R12 ;  /* 0x0000000c0effb9a7 */ /* 0x0011e6000800003f */
[----:B------:R-:W-:-:S06]  /*220c0*/  UISETP.NE.AND UP0, UPT, UR8, 0x2, UPT ;  /* 0x000000020800788c */ /* 0x000fcc000bf05270 */
[----:B------:R-:W-:-:S13]  /*220d0*/  PLOP3.LUT P1, PT, PT, PT, UP0, 0x80, 0x0 ;  /* 0x000000000000781c */ /* 0x000fda0003f2f008 */
[----:B0-----:R-:W-:Y:S05]  /*220e0*/  @P1 BRA `(.L_x_549) ;  /* 0x0000000000041947 */ /* 0x001fea0003800000 */
[----:B------:R-:W-:Y:S01]  /*220f0*/  BPT.TRAP 0x1 ;  /* 0x000000040000795c */ /* 0x000fe20000300000 */
.L_x_549:
[----:B------:R-:W-:Y:S05]  /*22100*/  @P0 BRA `(.L_x_550) ;  /* 0x0000000000040947 */ /* 0x000fea0003800000 */
[----:B------:R-:W-:Y:S01]  /*22110*/  BPT.TRAP 0x1 ;  /* 0x000000040000795c */ /* 0x000fe20000300000 */
.L_x_550:
[----:B------:R-:W-:Y:S01]  /*22120*/  IMAD R15, R8, 0x10000, R15 ;  /* 0x00010000080f7824 */ /* 0x000fe200078e020f */
[----:B------:R-:W-:Y:S01]  /*22130*/  R2UR UR34, R13 ;  /* 0x000000000d2272ca */ /* 0x000fe200000e0000 */
[----:B------:R-:W-:Y:S01]  /*22140*/  UIADD3 UR14, UP0, UR40, 0xf0, URZ ;  /* 0x000000f0280e7890 */ /* 0x000fe2000ff1e03f */
[----:B------:R-:W-:Y:S01]  /*22150*/  R2UR UR33, R14 ;  /* 0x000000000e2172ca */ /* 0x000fe200000e0000 */
[----:B------:R-:W-:Y:S01]  /*22160*/  UIADD3 UR42, UP1, UR40, 0x1f0, URZ ;  /* 0x000001f0282a7890 */ /* 0x000fe2000ff3e03f */
[----:B------:R-:W-:Y:S01]  /*22170*/  R2UR UR8, R15 ;  /* 0x000000000f0872ca */ /* 0x000fe200000e0000 */
[----:B------:R-:W-:Y:S01]  /*22180*/  UIADD3.X UR15, URZ, UR41, URZ, UP0, !UPT ;  /* 0x000000293f0f7290 */ /* 0x000fe200087fe43f */
[----:B------:R-:W-:Y:S01]  /*22190*/  R2UR UR35, R3 ;  /* 0x00000000032372ca */ /* 0x000fe200000e0000 */
[----:B------:R-:W-:Y:S01]  /*221a0*/  UIADD3.X UR43, URZ, UR41, URZ, UP1, !UPT ;  /* 0x000000293f2b7290 */ /* 0x000fe20008ffe43f */
[----:B------:R-:W-:Y:S01]  /*221b0*/  R2UR UR36, R10 ;  /* 0x000000000a2472ca */ /* 0x000fe200000e0000 */
[----:B------:R-:W-:Y:S01]  /*221c0*/  VIADD R8, R8, 0x1 ;  /* 0x0000000108087836 */ /* 0x000fe20000000000 */
[----:B------:R-:W-:Y:S01]  /*221d0*/  IADD3 R4, R4, -0x1, RZ ;  /* 0xffffffff04047810 */ /* 0x000fe20007ffe0ff */
[----:B------:R-:W-:Y:S01]  /*221e0*/  UMOV UR22, 0x0 ;  /* 0x0000000000167882 */ /* 0x000fe20000000000 */
[----:B------:R-:W-:Y:S01]  /*221f0*/  R2UR UR19, R5 ;  /* 0x00000000051372ca */ /* 0x000fe200000e0000 */
[----:B------:R-:W-:Y:S01]  /*22200*/  UIADD3 UR26, UR34, 0x20, URZ ;  /* 0x00000020221a7890 */ /* 0x000fe2000fffe03f */
[----:B------:R-:W-:Y:S01]  /*22210*/  ISETP.GT.AND P2, PT, R4, 0x1, PT ;  /* 0x000000010400780c */ /* 0x000fe20003f44270 */
[----:B------:R-:W-:Y:S01]  /*22220*/  UMOV UR23, 0x10000000 ;  /* 0x1000000000177882 */ /* 0x000fe20000000000 */
[C---:B------:R-:W-:Y:S01]  /*22230*/  ISETP.NE.AND P1, PT, R8.reuse, 0x4, PT ;  /* 0x000000040800780c */ /* 0x040fe20003f25270 */
[----:B------:R-:W-:Y:S01]  /*22240*/  UIADD3 UR32, UR8, 0x100, URZ ;  /* 0x0000010008207890 */ /* 0x000fe2000fffe03f */
[----:B------:R-:W-:Y:S01]  /*22250*/  VIADD R13, R13, 0x40 ;  /* 0x000000400d0d7836 */ /* 0x000fe20000000000 */
[----:B------:R-:W-:Y:S01]  /*22260*/  UIADD3 UR24, UR8, 0x8100, URZ ;  /* 0x0000810008187890 */ /* 0x000fe2000fffe03f */
[----:B-1----:R-:W-:Y:S01]  /*22270*/  SEL R11, RZ, 0x1, P1 ;  /* 0x00000001ff0b7807 */ /* 0x002fe20000800000 */
[----:B------:R-:W-:Y:S01]  /*22280*/  UIADD3 UR16, UR8, 0x40100, URZ ;  /* 0x0004010008107890 */ /* 0x000fe2000fffe03f */
[----:B------:R-:W-:Y:S01]  /*22290*/  SEL R8, R8, RZ, P1 ;  /* 0x000000ff08087207 */ /* 0x000fe20000800000 */
[----:B------:R-:W-:Y:S01]  /*222a0*/  UIADD3 UR8, UR8, 0x48100, URZ ;  /* 0x0004810008087890 */ /* 0x000fe2000fffe03f */
[----:B------:R-:W-:Y:S01]  /*222b0*/  LOP3.LUT R2, R2, R11, RZ, 0x3c, !PT ;  /* 0x0000000b02027212 */ /* 0x000fe200078e3cff */
[----:B------:R-:W-:Y:S01]  /*222c0*/  UMOV UR25, UR33 ;  /* 0x0000002100197c82 */ /* 0x000fe20008000000 */
[----:B------:R-:W-:Y:S01]  /*222d0*/  UMOV UR27, UR35 ;  /* 0x00000023001b7c82 */ /* 0x000fe20008000000 */
[----:B------:R-:W-:Y:S01]  /*222e0*/  UMOV UR28, UR36 ;  /* 0x00000024001c7c82 */ /* 0x000fe20008000000 */
[----:B------:R-:W-:Y:S01]  /*222f0*/  UMOV UR17, UR33 ;  /* 0x0000002100117c82 */ /* 0x000fe20008000000 */
[----:B------:R-:W-:Y:S01]  /*22300*/  UMOV UR18, UR34 ;  /* 0x0000002200127c82 */ /* 0x000fe20008000000 */
[----:B------:R-:W-:Y:S01]  /*22310*/  UMOV UR20, UR36 ;  /* 0x0000002400147c82 */ /* 0x000fe20008000000 */
[----:B------:R0:W-:Y:S01]  /*22320*/  UTMALDG.3D [UR32], [UR14], desc[UR22] ;  /* 0x000016200e0075b4 */ /* 0x0001e20008011000 */
[----:B------:R-:W-:Y:S01]  /*22330*/  UMOV UR9, UR33 ;  /* 0x0000002100097c82 */ /* 0x000fe20008000000 */
[----:B------:R-:W-:Y:S01]  /*22340*/  UMOV UR11, UR19 ;  /* 0x00000013000b7c82 */ /* 0x000fe20008000000 */
[----:B------:R-:W-:Y:S01]  /*22350*/  UMOV UR12, UR36 ;  /* 0x00000024000c7c82 */ /* 0x000fe20008000000 */
[----:B------:R-:W-:Y:S01]  /*22360*/  UMOV UR10, UR26 ;  /* 0x0000001a000a7c82 */ /* 0x000fe20008000000 */
[----:B------:R0:W-:Y:S01]  /*22370*/  UTMALDG.3D [UR24], [UR14], desc[UR22] ;  /* 0x000016180e0075b4 */ /* 0x0001e20008011000 */
[----:B------:R0:W-:Y:S01]  /*22380*/  UTMALDG.3D [UR16], [UR42], desc[UR22] ;  /* 0x000016102a0075b4 */ /* 0x0001e20008011000 */
[----:B------:R0:W-:Y:S02]  /*22390*/  UTMALDG.3D [UR8], [UR42], desc[UR22] ;  /* 0x000016082a0075b4 */ /* 0x0001e40008011000 */
[----:B0-----:R-:W-:Y:S05]  /*223a0*/  @P2 BRA `(.L_x_551) ;  /* 0xfffffffc001c2947 */ /* 0x001fea000383ffff */
.L_x_547:
[----:B------:R-:W-:Y:S05]  /*223b0*/  BSYNC B1 ;  /* 0x0000000000017941 */ /* 0x000fea0003800000 */
.L_x_546:
[----:B------:R-:W2:Y:S01]  /*223c0*/  LDL.LU R14, [R1+0x200] ;  /* 0x00020000010e7983 */ /* 0x000ea20000300800 */
[----:B------:R-:W-:Y:S01]  /*223d0*/  LOP3.LUT P4, RZ, R9, 0xff, RZ, 0xc0, !PT ;  /* 0x000000ff09ff7812 */ /* 0x000fe2000788c0ff */
[----:B------:R-:W-:Y:S01]  /*223e0*/  IMAD.IADD R6, R0, 0x1, R6 ;  /* 0x0000000100067824 */ /* 0x000fe200078e0206 */
[----:B------:R-:W-:Y:S01]  /*223f0*/  ULDC.64 UR8, c[0x0][0x650] ;  /* 0x0001940000087ab9 */ /* 0x000fe20000000a00 */
[----:B------:R-:W-:Y:S01]  /*22400*/  BSSY B1, `(.L_x_552) ;  /* 0x0000073000017945 */ /* 0x000fe20003800000 */
[----:B------:R-:W-:Y:S01]  /*22410*/  IMAD.MOV.U32 R10, RZ, RZ, -0x1 ;  /* 0xffffffffff0a7424 */ /* 0x000fe200078e00ff */
[----:B------:R-:W-:Y:S02]  /*22420*/  PRMT R4, RZ, 0x7610, R4 ;  /* 0x00007610ff047816 */ /* 0x000fe40000000004 */
[----:B------:R-:W-:Y:S02]  /*22430*/  SHF.R.U32.HI R2, RZ, 0x2, R6 ;  /* 0x00000002ff027819 */ /* 0x000fe40000011606 */
[----:B------:R-:W-:-:S02]  /*22440*/  ISETP.GT.U32.AND P1, PT, R6, 0x3, PT ;  /* 0x000000030600780c */ /* 0x000fc40003f24070 */
[----:B------:R-:W-:Y:S02]  /*22450*/  LOP3.LUT R2, R2, 0x1, RZ, 0xc0, !PT ;  /* 0x0000000102027812 */ /* 0x000fe400078ec0ff */
[----:B------:R-:W0:Y:S01]  /*22460*/  @P4 S2R R3, SR_CgaCtaId ;  /* 0x0000000000034919 */ /* 0x000e220000008800 */
[----:B------:R-:W-:Y:S02]  /*22470*/  ISETP.LT.U32.AND P1, PT, R0, 0x4, P1 ;  /* 0x000000040000780c */ /* 0x000fe40000f21070 */
[----:B------:R-:W-:Y:S02]  /*22480*/  ISETP.NE.U32.AND P2, PT, R2, 0x1, PT ;  /* 0x000000010200780c */ /* 0x000fe40003f45070 */
[----:B------:R-:W-:Y:S02]  /*22490*/  @P4 MOV R2, 0x400 ;  /* 0x0000040000024802 */ /* 0x000fe40000000f00 */
[----:B------:R-:W-:Y:S02]  /*224a0*/  ISETP.GT.U32.AND P2, PT, R0, 0x3, !P2 ;  /* 0x000000030000780c */ /* 0x000fe40005744070 */
[----:B------:R-:W-:-:S02]  /*224b0*/  LOP3.LUT R6, R6, 0x3, RZ, 0xc0, !PT ;  /* 0x0000000306067812 */ /* 0x000fc400078ec0ff */
[----:B------:R-:W-:Y:S02]  /*224c0*/  PRMT R9, RZ, 0x7610, R9 ;  /* 0x00007610ff097816 */ /* 0x000fe40000000009 */
[----:B0-----:R-:W-:Y:S02]  /*224d0*/  @P4 LEA R2, R3, R2, 0x18 ;  /* 0x0000000203024211 */ /* 0x001fe400078ec0ff */
[----:B------:R-:W-:Y:S02]  /*224e0*/  SEL R3, RZ, 0x1, !P2 ;  /* 0x00000001ff037807 */ /* 0x000fe40005000000 */
[----:B------:R0:W-:Y:S02]  /*224f0*/  @P4 SYNCS.ARRIVE.TRANS64.A1T0 RZ, [R2+URZ+0x58], RZ ;  /* 0x000058ff02ff49a7 */ /* 0x0001e4000810003f */
[----:B0-----:R-:W-:-:S04]  /*22500*/  SEL R2, RZ, 0x1, !P1 ;  /* 0x00000001ff027807 */ /* 0x001fc80004800000 */
[----:B------:R-:W-:Y:S01]  /*22510*/  LOP3.LUT R7, R3, R7, R2, 0x96, !PT ;  /* 0x0000000703077212 */ /* 0x000fe200078e9602 */
[----:B------:R-:W-:Y:S01]  /*22520*/  IMAD.MOV.U32 R2, RZ, RZ, -0x1 ;  /* 0xffffffffff027424 */ /* 0x000fe200078e00ff */
[----:B------:R-:W-:Y:S02]  /*22530*/  MOV R3, 0xffffffff ;  /* 0xffffffff00037802 */ /* 0x000fe40000000f00 */
[----:B--2---:R-:W-:-:S04]  /*22540*/  IADD3 R14, P1, R14, UR30, RZ ;  /* 0x0000001e0e0e7c10 */ /* 0x004fc8000ff3e0ff */
[----:B------:R-:W-:Y:S01]  /*22550*/  IADD3.X R17, R17, UR7, RZ, P1, !PT ;  /* 0x0000000711117c10 */ /* 0x000fe20008ffe4ff */
[----:B------:R0:W-:Y:S01]  /*22560*/  STL [R1+0x200], R14 ;  /* 0x0002000e01007387 */ /* 0x0001e20000100800 */
[----:B------:R-:W-:-:S04]  /*22570*/  ISETP.GE.U32.AND P1, PT, R14, UR8, PT ;  /* 0x000000080e007c0c */ /* 0x000fc8000bf26070 */
[----:B------:R-:W-:-:S13]  /*22580*/  ISETP.GE.U32.AND.EX P1, PT, R17, UR9, PT, P1 ;  /* 0x0000000911007c0c */ /* 0x000fda000bf26110 */
[----:B0-----:R-:W-:Y:S05]  /*22590*/  @P1 BRA `(.L_x_553) ;  /* 0x0000000400641947 */ /* 0x001fea0003800000 */
[----:B------:R-:W0:Y:S01]  /*225a0*/  S2R R8, SR_CTAID.X ;  /* 0x0000000000087919 */ /* 0x000e220000002500 */
[----:B------:R-:W-:Y:S01]  /*225b0*/  ULDC UR8, c[0x0][0x150] ;  /* 0x0000540000087ab9 */ /* 0x000fe20000000800 */
[----:B------:R-:W1:Y:S01]  /*225c0*/  LDC R3, c[0x0][0x144] ;  /* 0x00005100ff037b82 */ /* 0x000e620000000800 */
[----:B------:R-:W-:Y:S01]  /*225d0*/  UISETP.NE.AND UP0, UPT, UR39, URZ, UPT ;  /* 0x0000003f2700728c */ /* 0x000fe2000bf05270 */
[----:B------:R-:W2:Y:S01]  /*225e0*/  S2R R5, SR_CTAID.Y ;  /* 0x0000000000057919 */ /* 0x000ea20000002600 */
[----:B------:R-:W-:-:S04]  /*225f0*/  ULDC UR11, c[0x0][0x630] ;  /* 0x00018c00000b7ab9 */ /* 0x000fc80000000800 */
[----:B------:R-:W-:Y:S01]  /*22600*/  PLOP3.LUT P1, PT, PT, PT, UP0, 0x80, 0x0 ;  /* 0x000000000000781c */ /* 0x000fe20003f2f008 */
[----:B------:R-:W3:Y:S01]  /*22610*/  LDC R12, c[0x0][0x148] ;  /* 0x00005200ff0c7b82 */ /* 0x000ee20000000800 */
[----:B0-----:R-:W-:Y:S02]  /*22620*/  I2FP.F32.U32 R2, R8 ;  /* 0x0000000800027245 */ /* 0x001fe40000201000 */
[----:B--2---:R-:W-:-:S03]  /*22630*/  I2FP.F32.U32 R4, R5 ;  /* 0x0000000500047245 */ /* 0x004fc60000201000 */
[----:B------:R-:W-:Y:S01]  /*22640*/  FMUL R2, R2, UR8 ;  /* 0x0000000802027c20 */ /* 0x000fe20008400000 */
[----:B------:R-:W-:Y:S02]  /*22650*/  ULDC UR8, c[0x0][0x154] ;  /* 0x0000550000087ab9 */ /* 0x000fe40000000800 */
[----:B------:R-:W-:Y:S01]  /*22660*/  FMUL R10, R4, UR8 ;  /* 0x00000008040a7c20 */ /* 0x000fe20008400000 */
[----:B------:R-:W-:Y:S02]  /*22670*/  ULDC.64 UR8, c[0x0][0x628] ;  /* 0x00018a0000087ab9 */ /* 0x000fe40000000a00 */
[----:B------:R-:W0:Y:S08]  /*22680*/  F2I.U32.TRUNC.NTZ R2, R2 ;  /* 0x0000000200027305 */ /* 0x000e30000020f000 */
[----:B------:R-:W2:Y:S01]  /*22690*/  F2I.U32.TRUNC.NTZ R10, R10 ;  /* 0x0000000a000a7305 */ /* 0x000ea2000020f000 */
[----:B0-----:R-:W-:Y:S01]  /*226a0*/  IADD3 R4, -R2, RZ, RZ ;  /* 0x000000ff02047210 */ /* 0x001fe20007ffe1ff */
[----:B------:R-:W-:-:S04]  /*226b0*/  IMAD.MOV.U32 R2, RZ, RZ, R14 ;  /* 0x000000ffff027224 */ /* 0x000fc800078e000e */
[----:B-1----:R-:W-:Y:S02]  /*226c0*/  IMAD R8, R3, R4, R8 ;  /* 0x0000000403087224 */ /* 0x002fe400078e0208 */
[----:B--2---:R-:W-:-:S04]  /*226d0*/  IMAD.MOV R3, RZ, RZ, -R10 ;  /* 0x000000ffff037224 */ /* 0x004fc800078e0a0a */
[----:B---3--:R-:W-:Y:S01]  /*226e0*/  @P1 IMAD R8, R12, R3, R5 ;  /* 0x000000030c081224 */ /* 0x008fe200078e0205 */
[----:B------:R-:W-:Y:S02]  /*226f0*/  ISETP.NE.U32.AND P1, PT, RZ, UR8, PT ;  /* 0x00000008ff007c0c */ /* 0x000fe4000bf25070 */
[----:B------:R-:W-:Y:S02]  /*22700*/  MOV R3, R17 ;  /* 0x0000001100037202 */ /* 0x000fe40000000f00 */
[----:B------:R-:W-:-:S13]  /*22710*/  ISETP.NE.AND.EX P1, PT, RZ, UR9, PT, P1 ;  /* 0x00000009ff007c0c */ /* 0x000fda000bf25310 */
[----:B------:R-:W-:Y:S05]  /*22720*/  @!P1 BRA `(.L_x_554) ;  /* 0x0000000000289947 */ /* 0x000fea0003800000 */
[----:B------:R-:W-:Y:S02]  /*22730*/  ULDC UR10, c[0x0][0x634] ;  /* 0x00018d00000a7ab9 */ /* 0x000fe40000000800 */
[----:B------:R-:W-:-:S05]  /*22740*/  IADD3 R3, P1, R14, UR10, RZ ;  /* 0x0000000a0e037c10 */ /* 0x000fca000ff3e0ff */
[----:B------:R-:W-:-:S04]  /*22750*/  IMAD.X R11, RZ, RZ, R17, P1 ;  /* 0x000000ffff0b7224 */ /* 0x000fc800008e0611 */
[----:B------:R-:W-:-:S04]  /*22760*/  IMAD.WIDE.U32 R4, R11, UR8, RZ ;  /* 0x000000080b047c25 */ /* 0x000fc8000f8e00ff */
[----:B------:R-:W-:-:S04]  /*22770*/  IMAD.WIDE.U32 R4, P1, R3, UR9, R4 ;  /* 0x0000000903047c25 */ /* 0x000fc8000f820004 */
[----:B------:R-:W-:Y:S01]  /*22780*/  IMAD.WIDE.U32 R2, R3, UR8, RZ ;  /* 0x0000000803027c25 */ /* 0x000fe2000f8e00ff */
[----:B------:R-:W-:-:S04]  /*22790*/  MOV R2, R5 ;  /* 0x0000000500027202 */ /* 0x000fc80000000f00 */
[----:B------:R-:W-:Y:S01]  /*227a0*/  IADD3 RZ, P2, R3, R4, RZ ;  /* 0x0000000403ff7210 */ /* 0x000fe20007f5e0ff */
[----:B------:R-:W-:-:S04]  /*227b0*/  IMAD.X R3, RZ, RZ, RZ, P1 ;  /* 0x000000ffff037224 */ /* 0x000fc800008e06ff */
[----:B------:R-:W-:-:S08]  /*227c0*/  IMAD.WIDE.U32.X R2, R11, UR9, R2, P2 ;  /* 0x000000090b027c25 */ /* 0x000fd000090e0402 */
.L_x_554:
[--C-:B------:R-:W-:Y:S01]  /*227d0*/  SHF.R.U64 R10, R2, UR11, R3.reuse ;  /* 0x0000000b020a7c19 */ /* 0x100fe20008001203 */
[----:B------:R-:W-:Y:S01]  /*227e0*/  ULDC.64 UR8, c[0x0][0x620] ;  /* 0x0001880000087ab9 */ /* 0x000fe20000000a00 */
[----:B------:R-:W-:Y:S01]  /*227f0*/  SHF.R.U32.HI R2, RZ, UR11, R3 ;  /* 0x0000000bff027c19 */ /* 0x000fe20008011603 */
[----:B------:R-:W-:Y:S01]  /*22800*/  ULDC.64 UR10, c[0x0][0x640] ;  /* 0x00019000000a7ab9 */ /* 0x000fe20000000a00 */
[----:B------:R-:W-:Y:S02]  /*22810*/  IADD3 R11, P1, RZ, -R10, RZ ;  /* 0x8000000aff0b7210 */ /* 0x000fe40007f3e0ff */
[----:B------:R-:W-:-:S03]  /*22820*/  MOV R3, R17 ;  /* 0x0000001100037202 */ /* 0x000fc60000000f00 */
[----:B------:R-:W-:Y:S01]  /*22830*/  IMAD.X R2, RZ, RZ, ~R2, P1 ;  /* 0x000000ffff027224 */ /* 0x000fe200008e0e02 */
[----:B------:R-:W-:-:S03]  /*22840*/  ISETP.NE.U32.AND P1, PT, RZ, UR10, PT ;  /* 0x0000000aff007c0c */ /* 0x000fc6000bf25070 */
[----:B------:R-:W-:Y:S01]  /*22850*/  IMAD R2, R2, UR8, RZ ;  /* 0x0000000802027c24 */ /* 0x000fe2000f8e02ff */
[----:B------:R-:W-:-:S03]  /*22860*/  ISETP.NE.AND.EX P1, PT, RZ, UR11, PT, P1 ;  /* 0x0000000bff007c0c */ /* 0x000fc6000bf25310 */
[----:B------:R-:W-:Y:S02]  /*22870*/  IMAD R5, R11, UR9, R2 ;  /* 0x000000090b057c24 */ /* 0x000fe4000f8e0202 */
[----:B------:R-:W-:-:S04]  /*22880*/  IMAD.MOV.U32 R2, RZ, RZ, R14 ;  /* 0x000000ffff027224 */ /* 0x000fc800078e000e */
[----:B------:R-:W-:Y:S01]  /*22890*/  IMAD.WIDE.U32 R2, R11, UR8, R2 ;  /* 0x000000080b027c25 */ /* 0x000fe2000f8e0002 */
[----:B------:R-:W-:-:S03]  /*228a0*/  ULDC UR8, c[0x0][0x618] ;  /* 0x0001860000087ab9 */ /* 0x000fc60000000800 */
[----:B------:R-:W-:-:S05]  /*228b0*/  IMAD.IADD R3, R3, 0x1, R5 ;  /* 0x0000000103037824 */ /* 0x000fca00078e0205 */
[--C-:B------:R-:W-:Y:S02]  /*228c0*/  SHF.R.U64 R11, R2, UR8, R3.reuse ;  /* 0x00000008020b7c19 */ /* 0x100fe40008001203 */
[----:B------:R-:W-:Y:S01]  /*228d0*/  SHF.R.U32.HI R2, RZ, UR8, R3 ;  /* 0x00000008ff027c19 */ /* 0x000fe20008011603 */
[----:B------:R-:W-:-:S03]  /*228e0*/  ULDC UR8, c[0x0][0x608] ;  /* 0x0001820000087ab9 */ /* 0x000fc60000000800 */
[--C-:B------:R-:W-:Y:S02]  /*228f0*/  SHF.R.U64 R12, R11, UR8, R2.reuse ;  /* 0x000000080b0c7c19 */ /* 0x100fe40008001202 */
[----:B------:R-:W-:Y:S01]  /*22900*/  SHF.R.U32.HI R3, RZ, UR8, R2 ;  /* 0x00000008ff037c19 */ /* 0x000fe20008011602 */
[----:B------:R-:W-:-:S03]  /*22910*/  ULDC UR8, c[0x0][0x658] ;  /* 0x0001960000087ab9 */ /* 0x000fc60000000800 */
[--C-:B------:R-:W-:Y:S02]  /*22920*/  SHF.R.U64 R13, R12, UR8, R3.reuse ;  /* 0x000000080c0d7c19 */ /* 0x100fe40008001203 */
[----:B------:R-:W-:-:S03]  /*22930*/  SHF.R.U32.HI R15, RZ, UR8, R3 ;  /* 0x00000008ff0f7c19 */ /* 0x000fc60008011603 */
[----:B------:R-:W-:Y:S01]  /*22940*/  IMAD.MOV.U32 R2, RZ, RZ, R13 ;  /* 0x000000ffff027224 */ /* 0x000fe200078e000d */
[----:B------:R-:W-:Y:S01]  /*22950*/  MOV R3, R15 ;  /* 0x0000000f00037202 */ /* 0x000fe20000000f00 */
[----:B------:R-:W-:Y:S06]  /*22960*/  @!P1 BRA `(.L_x_555) ;  /* 0x0000000000289947 */ /* 0x000fec0003800000 */
        /* <DEDUP_REMOVED lines=10> */
.L_x_555:
[----:B------:R-:W-:Y:S01]  /*22a10*/  ULDC UR8, c[0x0][0x648] ;  /* 0x0001920000087ab9 */ /* 0x000fe20000000800 */
[----:B------:R-:W-:Y:S01]  /*22a20*/  LOP3.LUT R12, R12, UR6, RZ, 0xc0, !PT ;  /* 0x000000060c0c7c12 */ /* 0x000fe2000f8ec0ff */
[----:B------:R-:W-:Y:S01]  /*22a30*/  UISETP.NE.AND UP0, UPT, UR39, URZ, UPT ;  /* 0x0000003f2700728c */ /* 0x000fe2000bf05270 */
[----:B------:R-:W-:Y:S01]  /*22a40*/  SHF.R.U64 R3, R2, UR8, R3 ;  /* 0x0000000802037c19 */ /* 0x000fe20008001203 */
[----:B------:R-:W-:Y:S01]  /*22a50*/  ULDC UR8, c[0x0][0x638] ;  /* 0x00018e0000087ab9 */ /* 0x000fe20000000800 */
[----:B------:R-:W-:-:S03]  /*22a60*/  IMAD.MOV.U32 R4, RZ, RZ, 0x1 ;  /* 0x00000001ff047424 */ /* 0x000fc600078e00ff */
[----:B------:R-:W-:Y:S01]  /*22a70*/  IMAD.MOV R2, RZ, RZ, -R3 ;  /* 0x000000ffff027224 */ /* 0x000fe200078e0a03 */
[----:B------:R-:W-:Y:S01]  /*22a80*/  PLOP3.LUT P1, PT, PT, PT, UP0, 0x40, 0x0 ;  /* 0x000000000000781c */ /* 0x000fe20003f2e808 */
[----:B------:R-:W-:Y:S01]  /*22a90*/  IMAD R5, R3, UR5, R12 ;  /* 0x0000000503057c24 */ /* 0x000fe2000f8e020c */
[----:B------:R-:W-:Y:S01]  /*22aa0*/  PLOP3.LUT P2, PT, PT, PT, UP0, 0x40, 0x0 ;  /* 0x000000000000781c */ /* 0x000fe20003f4e808 */
[----:B------:R-:W-:Y:S01]  /*22ab0*/  IMAD R13, R2, UR8, R13 ;  /* 0x00000008020d7c24 */ /* 0x000fe2000f8e020d */
[----:B------:R-:W-:Y:S01]  /*22ac0*/  ULDC UR8, c[0x0][0x610] ;  /* 0x0001840000087ab9 */ /* 0x000fe20000000800 */
[----:B------:R-:W-:Y:S01]  /*22ad0*/  LOP3.LUT R2, R11, UR4, RZ, 0xc0, !PT ;  /* 0x000000040b027c12 */ /* 0x000fe2000f8ec0ff */
[----:B------:R-:W-:Y:S01]  /*22ae0*/  IMAD R8, R5, UR8, R8 ;  /* 0x0000000805087c24 */ /* 0x000fe2000f8e0208 */
[----:B------:R-:W-:-:S03]  /*22af0*/  ULDC UR8, c[0x0][0x600] ;  /* 0x0001800000087ab9 */ /* 0x000fc60000000800 */
[----:B------:R-:W-:-:S05]  /*22b00*/  IMAD R13, R13, UR8, R2 ;  /* 0x000000080d0d7c24 */ /* 0x000fca000f8e0202 */
[----:B------:R-:W-:Y:S02]  /*22b10*/  SEL R2, R13, R8, P1 ;  /* 0x000000080d027207 */ /* 0x000fe40000800000 */
[----:B------:R-:W-:-:S07]  /*22b20*/  SEL R3, R8, R13, P2 ;  /* 0x0000000d08037207 */ /* 0x000fce0001000000 */
.L_x_553:
[----:B------:R-:W-:Y:S05]  /*22b30*/  BSYNC B1 ;  /* 0x0000000000017941 */ /* 0x000fea0003800000 */
.L_x_552:
[----:B------:R-:W-:-:S13]  /*22b40*/  LOP3.LUT P1, RZ, R4, 0xff, RZ, 0xc0, !PT ;  /* 0x000000ff04ff7812 */ /* 0x000fda000782c0ff */
[----:B------:R-:W-:Y:S05]  /*22b50*/  @P1 BRA `(.L_x_556) ;  /* 0xfffffff000fc1947 */ /* 0x000fea000383ffff */
[----:B------:R-:W-:Y:S05]  /*22b60*/  BSYNC B0 ;  /* 0x0000000000007941 */ /* 0x000fea0003800000 */
.L_x_544:
[----:B------:R-:W-:-:S03]  /*22b70*/  UMOV UR8, 0xffffffff ;  /* 0xffffffff00087882 */ /* 0x000fc60000000000 */
[----:B------:R-:W-:Y:S05]  /*22b80*/  BRA.DIV UR8, `(.L_x_557) ;  /* 0x00000006081c7947 */ /* 0x000fea000b800000 */
[----:B------:R-:W-:-:S13]  /*22b90*/  ELECT P6, URZ, PT ;  /* 0x00000000003f782f */ /* 0x000fda00038c0000 */
.L_x_571:
[----:B------:R-:W-:Y:S04]  /*22ba0*/  BSSY B0, `(.L_x_558) ;  /* 0x000002c000007945 */ /* 0x000fe80003800000 */
[----:B------:R-:W-:Y:S05]  /*22bb0*/  @!P6 BRA `(.L_x_559) ;  /* 0x0000000000a8e947 */ /* 0x000fea0003800000 */
[----:B------:R-:W-:-:S04]  /*22bc0*/  ULOP3.LUT UR8, UR38, 0x2, URZ, 0xfc, !UPT ;  /* 0x0000000226087892 */ /* 0x000fc8000f8efc3f */
[----:B------:R-:W-:-:S06]  /*22bd0*/  UISETP.NE.AND UP0, UPT, UR8, 0x3, UPT ;  /* 0x000000030800788c */ /* 0x000fcc000bf05270 */
[----:B------:R-:W-:-:S13]  /*22be0*/  PLOP3.LUT P0, PT, PT, PT, UP0, 0x80, 0x0 ;  /* 0x000000000000781c */ /* 0x000fda0003f0f008 */
[----:B------:R-:W-:Y:S05]  /*22bf0*/  @!P0 BRA `(.L_x_560) ;  /* 0x0000000000048947 */ /* 0x000fea0003800000 */
[----:B------:R-:W-:Y:S01]  /*22c00*/  BPT.TRAP 0x1 ;  /* 0x000000040000795c */ /* 0x000fe20000300000 */
.L_x_560:
[----:B------:R-:W0:Y:S01]  /*22c10*/  S2R R3, SR_CgaCtaId ;  /* 0x0000000000037919 */ /* 0x000e220000008800 */
[----:B------:R-:W-:-:S04]  /*22c20*/  MOV R0, 0x400 ;  /* 0x0000040000007802 */ /* 0x000fc80000000f00 */
[----:B0-----:R-:W-:Y:S02]  /*22c30*/  LEA R3, R3, R0, 0x18 ;  /* 0x0000000003037211 */ /* 0x001fe400078ec0ff */
[----:B------:R-:W-:Y:S02]  /*22c40*/  SHF.L.U32 R0, R7, 0x1f, RZ ;  /* 0x0000001f07007819 */ /* 0x000fe400000006ff */
[----:B------:R-:W-:-:S05]  /*22c50*/  IADD3 R3, R3, 0x20, RZ ;  /* 0x0000002003037810 */ /* 0x000fca0007ffe0ff */
[----:B------:R-:W-:-:S04]  /*22c60*/  IMAD R5, R6, 0x8, R3 ;  /* 0x0000000806057824 */ /* 0x000fc800078e0203 */
[----:B------:R-:W0:Y:S02]  /*22c70*/  SYNCS.PHASECHK.TRANS64.TRYWAIT P0, [R5+URZ], R0 ;  /* 0x00000000050075a7 */ /* 0x000e24000800017f */
[----:B0-----:R-:W-:Y:S05]  /*22c80*/  @!P0 BRA `(.L_x_561) ;  /* 0x0000000000fc8947 */ /* 0x001fea0003800000 */
.L_x_572:
[----:B------:R-:W-:-:S05]  /*22c90*/  VIADD R6, R6, 0x1 ;  /* 0x0000000106067836 */ /* 0x000fca0000000000 */
[----:B------:R-:W-:-:S04]  /*22ca0*/  ISETP.NE.AND P0, PT, R6, 0x4, PT ;  /* 0x000000040600780c */ /* 0x000fc80003f05270 */
[----:B0-----:R-:W-:Y:S02]  /*22cb0*/  SEL R0, RZ, 0x1, P0 ;  /* 0x00000001ff007807 */ /* 0x001fe40000000000 */
[----:B------:R-:W-:Y:S02]  /*22cc0*/  SEL R6, R6, RZ, P0 ;  /* 0x000000ff06067207 */ /* 0x000fe40000000000 */
[----:B------:R-:W-:Y:S02]  /*22cd0*/  LOP3.LUT R7, R7, R0, RZ, 0x3c, !PT ;  /* 0x0000000007077212 */ /* 0x000fe400078e3cff */
[----:B------:R-:W-:Y:S02]  /*22ce0*/  LEA R5, R6, R3, 0x3 ;  /* 0x0000000306057211 */ /* 0x000fe400078e18ff */
[----:B------:R-:W-:-:S04]  /*22cf0*/  SHF.L.U32 R0, R7, 0x1f, RZ ;  /* 0x0000001f07007819 */ /* 0x000fc800000006ff */
[----:B------:R-:W0:Y:S02]  /*22d00*/  SYNCS.PHASECHK.TRANS64.TRYWAIT P0, [R5+URZ], R0 ;  /* 0x00000000050075a7 */ /* 0x000e24000800017f */
[----:B0-----:R-:W-:Y:S05]  /*22d10*/  @!P0 BRA `(.L_x_562) ;  /* 0x0000000000ec8947 */ /* 0x001fea0003800000 */
.L_x_573:
[----:B0-----:R-:W-:-:S05]  /*22d20*/  VIADD R0, R6, 0x1 ;  /* 0x0000000106007836 */ /* 0x001fca0000000000 */
[----:B------:R-:W-:-:S04]  /*22d30*/  ISETP.NE.AND P0, PT, R0, 0x4, PT ;  /* 0x000000040000780c */ /* 0x000fc80003f05270 */
[----:B------:R-:W-:Y:S02]  /*22d40*/  SEL R2, RZ, 0x1, P0 ;  /* 0x00000001ff027807 */ /* 0x000fe40000000000 */
[----:B------:R-:W-:Y:S02]  /*22d50*/  SEL R4, R0, RZ, P0 ;  /* 0x000000ff00047207 */ /* 0x000fe40000000000 */
[----:B------:R-:W-:-:S03]  /*22d60*/  LOP3.LUT R7, R7, R2, RZ, 0x3c, !PT ;  /* 0x0000000207077212 */ /* 0x000fc600078e3cff */
[----:B------:R-:W-:Y:S01]  /*22d70*/  IMAD R5, R4, 0x8, R3 ;  /* 0x0000000804057824 */ /* 0x000fe200078e0203 */
[----:B------:R-:W-:-:S04]  /*22d80*/  SHF.L.U32 R0, R7, 0x1f, RZ ;  /* 0x0000001f07007819 */ /* 0x000fc800000006ff */
[----:B------:R-:W0:Y:S02]  /*22d90*/  SYNCS.PHASECHK.TRANS64.TRYWAIT P0, [R5+URZ], R0 ;  /* 0x00000000050075a7 */ /* 0x000e24000800017f */
[----:B0-----:R-:W-:Y:S05]  /*22da0*/  @!P0 BRA `(.L_x_563) ;  /* 0x0000000000dc8947 */ /* 0x001fea0003800000 */
.L_x_574:
[----:B0-----:R-:W-:-:S04]  /*22db0*/  IADD3 R0, R4, 0x1, RZ ;  /* 0x0000000104007810 */ /* 0x001fc80007ffe0ff */
[----:B------:R-:W-:-:S04]  /*22dc0*/  ISETP.NE.AND P0, PT, R0, 0x4, PT ;  /* 0x000000040000780c */ /* 0x000fc80003f05270 */
[----:B------:R-:W-:Y:S02]  /*22dd0*/  SEL R2, RZ, 0x1, P0 ;  /* 0x00000001ff027807 */ /* 0x000fe40000000000 */
[----:B------:R-:W-:Y:S02]  /*22de0*/  SEL R0, R0, RZ, P0 ;  /* 0x000000ff00007207 */ /* 0x000fe40000000000 */
[----:B------:R-:W-:-:S03]  /*22df0*/  LOP3.LUT R2, R7, R2, RZ, 0x3c, !PT ;  /* 0x0000000207027212 */ /* 0x000fc600078e3cff */
[----:B------:R-:W-:Y:S01]  /*22e00*/  IMAD R3, R0, 0x8, R3 ;  /* 0x0000000800037824 */ /* 0x000fe200078e0203 */
[----:B------:R-:W-:-:S07]  /*22e10*/  SHF.L.U32 R0, R2, 0x1f, RZ ;  /* 0x0000001f02007819 */ /* 0x000fce00000006ff */
.L_x_564:
[----:B0-----:R0:W1:Y:S02]  /*22e20*/  SYNCS.PHASECHK.TRANS64.TRYWAIT P0, [R3+URZ], R0 ;  /* 0x00000000030075a7 */ /* 0x001064000800017f */
[----:B-1----:R-:W-:Y:S05]  /*22e30*/  @!P0 NANOSLEEP.SYNCS 0x989680 ;  /* 0x009896800000895d */ /* 0x002fea0003900000 */
[----:B------:R-:W1:Y:S02]  /*22e40*/  @!P0 SYNCS.PHASECHK.TRANS64 P0, [R3+URZ], R0 ;  /* 0x00000000030085a7 */ /* 0x000e64000800007f */
[----:B-1----:R-:W-:Y:S05]  /*22e50*/  @!P0 BRA `(.L_x_564) ;  /* 0xfffffffc00f08947 */ /* 0x002fea000383ffff */
.L_x_559:
[----:B------:R-:W-:Y:S05]  /*22e60*/  BSYNC B0 ;  /* 0x0000000000007941 */ /* 0x000fea0003800000 */
.L_x_558:
[----:B------:R-:W-:Y:S05]  /*22e70*/  EXIT ;  /* 0x000000000000794d */ /* 0x000fea0003800000 */
.L_x_17:
[----:B-1----:R1:W4:Y:S02]  /*22e80*/  SYNCS.PHASECHK.TRANS64.TRYWAIT P1, [R3+URZ], R0 ;  /* 0x00000000030075a7 */ /* 0x002324000802017f */
[----:B----4-:R-:W-:Y:S05]  /*22e90*/  @!P1 NANOSLEEP.SYNCS 0x989680 ;  /* 0x009896800000995d */ /* 0x010fea0003900000 */
[----:B------:R-:W4:Y:S02]  /*22ea0*/  @!P1 SYNCS.PHASECHK.TRANS64 P1, [R3+URZ], R0 ;  /* 0x00000000030095a7 */ /* 0x000f24000802007f */
[----:B----4-:R-:W-:Y:S05]  /*22eb0*/  @!P1 BRA `(.L_x_17) ;  /* 0xfffffffc00f09947 */ /* 0x010fea000383ffff */
[----:B------:R-:W-:Y:S05]  /*22ec0*/  BRA `(.L_x_16) ;  /* 0xfffffde400507947 */ /* 0x000fea000383ffff */
.L_x_22:
[----:B-1----:R-:W-:-:S04]  /*22ed0*/  IMAD.U32 R4, RZ, RZ, UR10 ;  /* 0x0000000aff047e24 */ /* 0x002fc8000f8e00ff */
[----:B------:R1:W2:Y:S03]  /*22ee0*/  SYNCS.PHASECHK.TRANS64.TRYWAIT P1, [R4+URZ], R3 ;  /* 0x00000003040075a7 */ /* 0x0002a6000802017f */
[----:B--2---:R-:W-:Y:S05]  /*22ef0*/  @!P1 NANOSLEEP.SYNCS 0x989680 ;  /* 0x009896800000995d */ /* 0x004fea0003900000 */
[----:B------:R-:W2:Y:S02]  /*22f00*/  @!P1 SYNCS.PHASECHK.TRANS64 P1, [R4+URZ], R3 ;  /* 0x00000003040095a7 */ /* 0x000ea4000802007f */
[----:B--2---:R-:W-:Y:S05]  /*22f10*/  @!P1 BRA `(.L_x_22) ;  /* 0xfffffffc00ec9947 */ /* 0x004fea000383ffff */
[----:B------:R-:W-:Y:S05]  /*22f20*/  BRA `(.L_x_21) ;  /* 0xfffffe5800c47947 */ /* 0x000fea000383ffff */
.L_x_545:
[----:B------:R-:W-:Y:S01]  /*22f30*/  BSSY B1, `(.L_x_565) ;  /* 0x0000006000017945 */ /* 0x000fe20003800000 */
[----:B------:R-:W-:-:S07]  /*22f40*/  MOV R15, 0xffffffff ;  /* 0xffffffff000f7802 */ /* 0x000fce0000000f00 */
[----:B------:R-:W-:Y:S05]  /*22f50*/  WARPSYNC.COLLECTIVE R15, `(.L_x_566) ;  /* 0x000000000f0c7348 */ /* 0x000fea0003c00000 */
[----:B------:R-:W-:Y:S02]  /*22f60*/  ELECT P6, UR62, PT ;  /* 0x00000000003e782f */ /* 0x000fe400038c0000 */
[----:B------:R-:W-:Y:S01]  /*22f70*/  MOV R14, UR62 ;  /* 0x0000003e000e7c02 */ /* 0x000fe20008000f00 */
[----:B------:R-:W-:Y:S10]  /*22f80*/  ENDCOLLECTIVE ;  /* 0x000000000000791b */ /* 0x000ff40003800000 */
.L_x_566:
[----:B------:R-:W-:Y:S05]  /*22f90*/  BSYNC B1 ;  /* 0x0000000000017941 */ /* 0x000fea0003800000 */
.L_x_565:
[----:B------:R-:W-:Y:S05]  /*22fa0*/  BRA `(.L_x_567) ;  /* 0xffffffec00f47947 */ /* 0x000fea000383ffff */
.L_x_548:
[----:B-1----:R1:W2:Y:S02]  /*22fb0*/  SYNCS.PHASECHK.TRANS64.TRYWAIT P1, [R14+URZ+0x20], R11 ;  /* 0x0000200b0e0075a7 */ /* 0x0022a4000802017f */
[----:B--2---:R-:W-:Y:S05]  /*22fc0*/  @!P1 NANOSLEEP.SYNCS 0x989680 ;  /* 0x009896800000995d */ /* 0x004fea0003900000 */
[----:B------:R-:W2:Y:S02]  /*22fd0*/  @!P1 SYNCS.PHASECHK.TRANS64 P1, [R14+URZ+0x20], R11 ;  /* 0x0000200b0e0095a7 */ /* 0x000ea4000802007f */
[----:B--2---:R-:W-:Y:S05]  /*22fe0*/  @!P1 BRA `(.L_x_548) ;  /* 0xfffffffc00f09947 */ /* 0x004fea000383ffff */
[----:B------:R-:W-:Y:S05]  /*22ff0*/  BRA `(.L_x_568) ;  /* 0xfffffff000287947 */ /* 0x000fea000383ffff */
.L_x_557:
[----:B------:R-:W-:Y:S01]  /*23000*/  BSSY B0, `(.L_x_569) ;  /* 0x0000006000007945 */ /* 0x000fe20003800000 */
[----:B------:R-:W-:-:S07]  /*23010*/  IMAD.MOV.U32 R15, RZ, RZ, -0x1 ;  /* 0xffffffffff0f7424 */ /* 0x000fce00078e00ff */
[----:B------:R-:W-:Y:S05]  /*23020*/  WARPSYNC.COLLECTIVE R15, `(.L_x_570) ;  /* 0x000000000f0c7348 */ /* 0x000fea0003c00000 */
[----:B------:R-:W-:Y:S02]  /*23030*/  ELECT P6, UR62, PT ;  /* 0x00000000003e782f */ /* 0x000fe400038c0000 */
[----:B------:R-:W-:Y:S01]  /*23040*/  MOV R14, UR62 ;  /* 0x0000003e000e7c02 */ /* 0x000fe20008000f00 */
[----:B------:R-:W-:Y:S10]  /*23050*/  ENDCOLLECTIVE ;  /* 0x000000000000791b */ /* 0x000ff40003800000 */
.L_x_570:
[----:B------:R-:W-:Y:S05]  /*23060*/  BSYNC B0 ;  /* 0x0000000000007941 */ /* 0x000fea0003800000 */
.L_x_569:
[----:B------:R-:W-:Y:S05]  /*23070*/  BRA `(.L_x_571) ;  /* 0xfffffff800c87947 */ /* 0x000fea000383ffff */
.L_x_561:
[----:B0-----:R0:W1:Y:S02]  /*23080*/  SYNCS.PHASECHK.TRANS64.TRYWAIT P0, [R5+URZ], R0 ;  /* 0x00000000050075a7 */ /* 0x001064000800017f */
[----:B-1----:R-:W-:Y:S05]  /*23090*/  @!P0 NANOSLEEP.SYNCS 0x989680 ;  /* 0x009896800000895d */ /* 0x002fea0003900000 */
[----:B------:R-:W1:Y:S02]  /*230a0*/  @!P0 SYNCS.PHASECHK.TRANS64 P0, [R5+URZ], R0 ;  /* 0x00000000050085a7 */ /* 0x000e64000800007f */
[----:B-1----:R-:W-:Y:S05]  /*230b0*/  @!P0 BRA `(.L_x_561) ;  /* 0xfffffffc00f08947 */ /* 0x002fea000383ffff */
[----:B------:R-:W-:Y:S05]  /*230c0*/  BRA `(.L_x_572) ;  /* 0xfffffff800f07947 */ /* 0x000fea000383ffff */
.L_x_562:
[----:B0-----:R0:W1:Y:S02]  /*230d0*/  SYNCS.PHASECHK.TRANS64.TRYWAIT P0, [R5+URZ], R0 ;  /* 0x00000000050075a7 */ /* 0x001064000800017f */
[----:B-1----:R-:W-:Y:S05]  /*230e0*/  @!P0 NANOSLEEP.SYNCS 0x989680 ;  /* 0x009896800000895d */ /* 0x002fea0003900000 */
[----:B------:R-:W1:Y:S02]  /*230f0*/  @!P0 SYNCS.PHASECHK.TRANS64 P0, [R5+URZ], R0 ;  /* 0x00000000050085a7 */ /* 0x000e64000800007f */
[----:B-1----:R-:W-:Y:S05]  /*23100*/  @!P0 BRA `(.L_x_562) ;  /* 0xfffffffc00f08947 */ /* 0x002fea000383ffff */
[----:B------:R-:W-:Y:S05]  /*23110*/  BRA `(.L_x_573) ;  /* 0xfffffffc00007947 */ /* 0x000fea000383ffff */
.L_x_563:
[----:B0-----:R0:W1:Y:S02]  /*23120*/  SYNCS.PHASECHK.TRANS64.TRYWAIT P0, [R5+URZ], R0 ;  /* 0x00000000050075a7 */ /* 0x001064000800017f */
[----:B-1----:R-:W-:Y:S05]  /*23130*/  @!P0 NANOSLEEP.SYNCS 0x989680 ;  /* 0x009896800000895d */ /* 0x002fea0003900000 */
[----:B------:R-:W1:Y:S02]  /*23140*/  @!P0 SYNCS.PHASECHK.TRANS64 P0, [R5+URZ], R0 ;  /* 0x00000000050085a7 */ /* 0x000e64000800007f */
[----:B-1----:R-:W-:Y:S05]  /*23150*/  @!P0 BRA `(.L_x_563) ;  /* 0xfffffffc00f08947 */ /* 0x002fea000383ffff */
[----:B------:R-:W-:Y:S05]  /*23160*/  BRA `(.L_x_574) ;  /* 0xfffffffc00107947 */ /* 0x000fea000383ffff */
.L_x_575:
[----:B------:R-:W-:-:S00]  /*23170*/  BRA `(.L_x_575) ;  /* 0xfffffffc00fc7947 */ /* 0x000fc0000383ffff */
[----:B------:R-:W-:-:S00]  /*23180*/  NOP ;  /* 0x0000000000007918 */ /* 0x000fc00000000000 */
[----:B------:R-:W-:-:S00]  /*23190*/  NOP ;  /* 0x0000000000007918 */ /* 0x000fc00000000000 */
[----:B------:R-:W-:-:S00]  /*231a0*/  NOP ;  /* 0x0000000000007918 */ /* 0x000fc00000000000 */
[----:B------:R-:W-:-:S00]  /*231b0*/  NOP ;  /* 0x0000000000007918 */ /* 0x000fc00000000000 */
[----:B------:R-:W-:-:S00]  /*231c0*/  NOP ;  /* 0x0000000000007918 */ /* 0x000fc00000000000 */
[----:B------:R-:W-:-:S00]  /*231d0*/  NOP ;  /* 0x0000000000007918 */ /* 0x000fc00000000000 */
[----:B------:R-:W-:-:S00]  /*231e0*/  NOP ;  /* 0x0000000000007918 */ /* 0x000fc00000000000 */
[----:B------:R-:W-:-:S00]  /*231f0*/  NOP ;  /* 0x0000000000007918 */ /* 0x000fc00000000000 */
.L_x_576:


//--------------------- .nv.global.init           --------------------------
	.section	.nv.global.init,"aw",@progbits
.nv.global.init:
	.type		$str$22,@object
	.size		$str$22,($str$23 - $str$22)
$str$22:
        /*0000*/ 	.byte	0x6b, 0x5f, 0x74, 0x69, 0x6c, 0x65, 0x5f, 0x63, 0x6f, 0x75, 0x6e, 0x74, 0x20, 0x3e, 0x3d, 0x20
        /*0010*/ 	.byte	0x31, 0x00
	.type		$str$23,@object
	.size		$str$23,(__unnamed_1 - $str$23)
$str$23:
        /*0012*/ 	.byte	0x2f, 0x74, 0x6d, 0x70, 0x2f, 0x63, 0x75, 0x74, 0x6c, 0x61, 0x73, 0x73, 0x5f, 0x73, 0x77, 0x65
        /*0022*/ 	.byte	0x65, 0x70, 0x5f, 0x73, 0x72, 0x63, 0x2f, 0x69, 0x6e, 0x63, 0x6c, 0x75, 0x64, 0x65, 0x2f, 0x63
        /*0032*/ 	.byte	0x75, 0x74, 0x6c, 0x61, 0x73, 0x73, 0x2f, 0x67, 0x65, 0x6d, 0x6d, 0x2f, 0x63, 0x6f, 0x6c, 0x6c
        /*0042*/ 	.byte	0x65, 0x63, 0x74, 0x69, 0x76, 0x65, 0x2f, 0x73, 0x6d, 0x39, 0x30, 0x5f, 0x6d, 0x6d, 0x61, 0x5f
        /*0052*/ 	.byte	0x74, 0x6d, 0x61, 0x5f, 0x67, 0x6d, 0x6d, 0x61, 0x5f, 0x73, 0x73, 0x5f, 0x77, 0x61, 0x72, 0x70
        /*0062*/ 	.byte	0x73, 0x70, 0x65, 0x63, 0x69, 0x61, 0x6c, 0x69, 0x7a, 0x65, 0x64, 0x2e, 0x68, 0x70, 0x70, 0x00
	.type		__unnamed_1,@object
	.size		__unnamed_1,(.L_0 - __unnamed_1)
__unnamed_1:
        /* <DEDUP_REMOVED lines=178> */
        /*0b92*/ 	.byte	0x5d, 0x00
.L_0:


//--------------------- .nv.shared._ZN7cutlass13device_kernelINS_4gemm6kernel13GemmUniversalIN4cute5tupleIJiiiiEEENS1_10collective13CollectiveMmaINS1_34MainloopSm90TmaGmmaWarpSpecializedILi4ENS5_IJNS4_1CILi1EEESB_SB_EEENS1_35KernelTmaWarpSpecializedCooperativeEEENS5_IJNSA_ILi256EEESF_NSA_ILi64EEEEEENS_10tfloat32_tENS5_IJlSB_lEEESI_SJ_NS4_8TiledMMAINS4_8MMA_AtomIJNS4_4SM904GMMA30MMA_64x256x8_F32TF32TF32_SS_TNILNSN_7ScaleInE1ELSP_1EEEEEENS4_6LayoutINS5_IJNSA_ILi2EEESB_SB_EEENS5_IJSB_NSA_ILi0EEESV_EEEEENS5_IJNS4_10UnderscoreESY_SY_EEEEENS4_13SM90_TMA_LOADENS4_14ComposedLayoutINS4_7SwizzleILi3ELi4ELi3EEENS4_18smem_ptr_flag_bitsILi32EEENSS_INS5_IJNSA_ILi8EEENSA_ILi32EEEEEENS5_IJS18_SB_EEEEEEEvNS4_8identityES11_S1C_vS1D_EENS_8epilogue10collective6detail29Sm90TmaWarpSpecializedAdapterINS1G_15DefaultEpilogueISI_SJ_SJ_NS1F_6thread17LinearCombinationISI_Li1EffLNS1K_9ScaleType4KindE0ELNS_15FloatRoundStyleE2ESI_EENS1_15EpilogueDefaultEEEEEvvEEEEvNT_6ParamsE --------------------------
	.section	.nv.shared._ZN7cutlass13device_kernelINS_4gemm6kernel13GemmUniversalIN4cute5tupleIJiiiiEEENS1_10collective13CollectiveMmaINS1_34MainloopSm90TmaGmmaWarpSpecializedILi4ENS5_IJNS4_1CILi1EEESB_SB_EEENS1_35KernelTmaWarpSpecializedCooperativeEEENS5_IJNSA_ILi256EEESF_NSA_ILi64EEEEEENS_10tfloat32_tENS5_IJlSB_lEEESI_SJ_NS4_8TiledMMAINS4_8MMA_AtomIJNS4_4SM904GMMA30MMA_64x256x8_F32TF32TF32_SS_TNILNSN_7ScaleInE1ELSP_1EEEEEENS4_6LayoutINS5_IJNSA_ILi2EEESB_SB_EEENS5_IJSB_NSA_ILi0EEESV_EEEEENS5_IJNS4_10UnderscoreESY_SY_EEEEENS4_13SM90_TMA_LOADENS4_14ComposedLayoutINS4_7SwizzleILi3ELi4ELi3EEENS4_18smem_ptr_flag_bitsILi32EEENSS_INS5_IJNSA_ILi8EEENSA_ILi32EEEEEENS5_IJS18_SB_EEEEEEEvNS4_8identityES11_S1C_vS1D_EENS_8epilogue10collective6detail29Sm90TmaWarpSpecializedAdapterINS1G_15DefaultEpilogueISI_SJ_SJ_NS1F_6thread17LinearCombinationISI_Li1EffLNS1K_9ScaleType4KindE0ELNS_15FloatRoundStyleE2ESI_EENS1_15EpilogueDefaultEEEEEvvEEEEvNT_6ParamsE,"aw",@nobits
	.sectionflags	@""
	.align	16
	.zero		1024


//--------------------- .nv.shared.reserved.0     --------------------------
	.section	.nv.shared.reserved.0,"aw",@nobits
	.weak		__nv_reservedSMEM_offset_0_alias
	.size		__nv_reservedSMEM_offset_0_alias, 0, 0
	.other		__nv_reservedSMEM_offset_0_alias,@"STO_CUDA_RESERVED_SHARED STV_DEFAULT"
__nv_reservedSMEM_offset_0_alias:
	.zero		0


//--------------------- .nv.global                --------------------------
	.section	.nv.global,"aw",@nobits
.nv.global:
	.type		_ZN39_INTERNAL_0bffb8dd_4_k_cu_aedb31dc_63844cute1_E,@object
	.size		_ZN39_INTERNAL_0bffb8dd_4_k_cu_aedb31dc_63844cute1_E,(_ZN39_INTERNAL_0bffb8dd_4_k_cu_aedb31dc_63844cuda3std3__45__cpo6cbeginE - _ZN39_INTERNAL_0bffb8dd_4_k_cu_aedb31dc_63844cute1_E)
_ZN39_INTERNAL_0bffb8dd_4_k_cu_aedb31dc_63844cute1_E:
	.zero		1
	.type		_ZN39_INTERNAL_0bffb8dd_4_k_cu_aedb31dc_63844cuda3std3__45__cpo6cbeginE,@object
	.size		_ZN39_INTERNAL_0bffb8dd_4_k_cu_aedb31dc_63844cuda3std3__45__cpo6cbeginE,(_ZN39_INTERNAL_0bffb8dd_4_k_cu_aedb31dc_63844cuda3std3__48in_placeE - _ZN39_INTERNAL_0bffb8dd_4_k_cu_aedb31dc_63844cuda3std3__45__cpo6cbeginE)
_ZN39_INTERNAL_0bffb8dd_4_k_cu_aedb31dc_63844cuda3std3__45__cpo6cbeginE:
	.zero		1
	.type		_ZN39_INTERNAL_0bffb8dd_4_k_cu_aedb31dc_63844cuda3std3__48in_placeE,@object
	.size		_ZN39_INTERNAL_0bffb8dd_4_k_cu_aedb31dc_63844cuda3std3__48in_placeE,(_ZN39_INTERNAL_0bffb8dd_4_k_cu_aedb31dc_63844cuda3std6ranges3__45__cpo9iter_moveE - _ZN39_INTERNAL_0bffb8dd_4_k_cu_aedb31dc_63844cuda3std3__48in_placeE)
_ZN39_INTERNAL_0bffb8dd_4_k_cu_aedb31dc_63844cuda3std3__48in_placeE:
	.zero		1
	.type		_ZN39_INTERNAL_0bffb8dd_4_k_cu_aedb31dc_63844cuda3std6ranges3__45__cpo9iter_moveE,@object
	.size		_ZN39_INTERNAL_0bffb8dd_4_k_cu_aedb31dc_63844cuda3std6ranges3__45__cpo9iter_moveE,(_ZN39_INTERNAL_0bffb8dd_4_k_cu_aedb31dc_63844cuda3std3__45__cpo5beginE - _ZN39_INTERNAL_0bffb8dd_4_k_cu_aedb31dc_63844cuda3std6ranges3__45__cpo9iter_moveE)
_ZN39_INTERNAL_0bffb8dd_4_k_cu_aedb31dc_63844cuda3std6ranges3__45__cpo9iter_moveE:
	.zero		1
	.type		_ZN39_INTERNAL_0bffb8dd_4_k_cu_aedb31dc_63844cuda3std3__45__cpo5beginE,@object
	.size		_ZN39_INTERNAL_0bffb8dd_4_k_cu_aedb31dc_63844cuda3std3__45__cpo5beginE,(_ZN39_INTERNAL_0bffb8dd_4_k_cu_aedb31dc_63844cuda3std3__441_GLOBAL__N__0bffb8dd_4_k_cu_aedb31dc_63846ignoreE - _ZN39_INTERNAL_0bffb8dd_4_k_cu_aedb31dc_63844cuda3std3__45__cpo5beginE)
_ZN39_INTERNAL_0bffb8dd_4_k_cu_aedb31dc_63844cuda3std3__45__cpo5beginE:
	.zero		1
	.type		_ZN39_INTERNAL_0bffb8dd_4_k_cu_aedb31dc_63844cuda3std3__441_GLOBAL__N__0bffb8dd_4_k_cu_aedb31dc_63846ignoreE,@object
	.size		_ZN39_INTERNAL_0bffb8dd_4_k_cu_aedb31dc_63844cuda3std3__441_GLOBAL__N__0bffb8dd_4_k_cu_aedb31dc_63846ignoreE,(_ZN39_INTERNAL_0bffb8dd_4_k_cu_aedb31dc_63844cute7productE - _ZN39_INTERNAL_0bffb8dd_4_k_cu_aedb31dc_63844cuda3std3__441_GLOBAL__N__0bffb8dd_4_k_cu_aedb31dc_63846ignoreE)
_ZN39_INTERNAL_0bffb8dd_4_k_cu_aedb31dc_63844cuda3std3__441_GLOBAL__N__0bffb8dd_4_k_cu_aedb31dc_63846ignoreE:
	.zero		1
	.type		_ZN39_INTERNAL_0bffb8dd_4_k_cu_aedb31dc_63844cute7productE,@object
	.size		_ZN39_INTERNAL_0bffb8dd_4_k_cu_aedb31dc_63844cute7productE,(_ZN39_INTERNAL_0bffb8dd_4_k_cu_aedb31dc_63844cuda3std3__45__cpo3endE - _ZN39_INTERNAL_0bffb8dd_4_k_cu_aedb31dc_63844cute7productE)
_ZN39_INTERNAL_0bffb8dd_4_k_cu_aedb31dc_63844cute7productE:
	.zero		1
	.type		_ZN39_INTERNAL_0bffb8dd_4_k_cu_aedb31dc_63844cuda3std3__45__cpo3endE,@object
	.size		_ZN39_INTERNAL_0bffb8dd_4_k_cu_aedb31dc_63844cuda3std3__45__cpo3endE,(_ZN39_INTERNAL_0bffb8dd_4_k_cu_aedb31dc_63844cuda3std3__419piecewise_constructE - _ZN39_INTERNAL_0bffb8dd_4_k_cu_aedb31dc_63844cuda3std3__45__cpo3endE)
_ZN39_INTERNAL_0bffb8dd_4_k_cu_aedb31dc_63844cuda3std3__45__cpo3endE:
	.zero		1
	.type		_ZN39_INTERNAL_0bffb8dd_4_k_cu_aedb31dc_63844cuda3std3__419piecewise_constructE,@object
	.size		_ZN39_INTERNAL_0bffb8dd_4_k_cu_aedb31dc_63844cuda3std3__419piecewise_constructE,(_ZN39_INTERNAL_0bffb8dd_4_k_cu_aedb31dc_63844cuda3std3__45__cpo4cendE - _ZN39_INTERNAL_0bffb8dd_4_k_cu_aedb31dc_63844cuda3std3__419piecewise_constructE)
_ZN39_INTERNAL_0bffb8dd_4_k_cu_aedb31dc_63844cuda3std3__419piecewise_constructE:
	.zero		1
	.type		_ZN39_INTERNAL_0bffb8dd_4_k_cu_aedb31dc_63844cuda3std3__45__cpo4cendE,@object
	.size		_ZN39_INTERNAL_0bffb8dd_4_k_cu_aedb31dc_63844cuda3std3__45__cpo4cendE,(_ZN39_INTERNAL_0bffb8dd_4_k_cu_aedb31dc_63844cuda3std6ranges3__45__cpo4swapE - _ZN39_INTERNAL_0bffb8dd_4_k_cu_aedb31dc_63844cuda3std3__45__cpo4cendE)
_ZN39_INTERNAL_0bffb8dd_4_k_cu_aedb31dc_63844cuda3std3__45__cpo4cendE:
	.zero		1
	.type		_ZN39_INTERNAL_0bffb8dd_4_k_cu_aedb31dc_63844cuda3std6ranges3__45__cpo4swapE,@object
	.size		_ZN39_INTERNAL_0bffb8dd_4_k_cu_aedb31dc_63844cuda3std6ranges3__45__cpo4swapE,(.L_8 - _ZN39_INTERNAL_0bffb8dd_4_k_cu_aedb31dc_63844cuda3std6ranges3__45__cpo4swapE)
_ZN39_INTERNAL_0bffb8dd_4_k_cu_aedb31dc_63844cuda3std6ranges3__45__cpo4swapE:
	.zero		1
.L_8:


//--------------------- .nv.constant0._ZN7cutlass13device_kernelINS_4gemm6kernel13GemmUniversalIN4cute5tupleIJiiiiEEENS1_10collective13CollectiveMmaINS1_34MainloopSm90TmaGmmaWarpSpecializedILi4ENS5_IJNS4_1CILi1EEESB_SB_EEENS1_35KernelTmaWarpSpecializedCooperativeEEENS5_IJNSA_ILi256EEESF_NSA_ILi64EEEEEENS_10tfloat32_tENS5_IJlSB_lEEESI_SJ_NS4_8TiledMMAINS4_8MMA_AtomIJNS4_4SM904GMMA30MMA_64x256x8_F32TF32TF32_SS_TNILNSN_7ScaleInE1ELSP_1EEEEEENS4_6LayoutINS5_IJNSA_ILi2EEESB_SB_EEENS5_IJSB_NSA_ILi0EEESV_EEEEENS5_IJNS4_10UnderscoreESY_SY_EEEEENS4_13SM90_TMA_LOADENS4_14ComposedLayoutINS4_7SwizzleILi3ELi4ELi3EEENS4_18smem_ptr_flag_bitsILi32EEENSS_INS5_IJNSA_ILi8EEENSA_ILi32EEEEEENS5_IJS18_SB_EEEEEEEvNS4_8identityES11_S1C_vS1D_EENS_8epilogue10collective6detail29Sm90TmaWarpSpecializedAdapterINS1G_15DefaultEpilogueISI_SJ_SJ_NS1F_6thread17LinearCombinationISI_Li1EffLNS1K_9ScaleType4KindE0ELNS_15FloatRoundStyleE2ESI_EENS1_15EpilogueDefaultEEEEEvvEEEEvNT_6ParamsE --------------------------
	.section	.nv.constant0._ZN7cutlass13device_kernelINS_4gemm6kernel13GemmUniversalIN4cute5tupleIJiiiiEEENS1_10collective13CollectiveMmaINS1_34MainloopSm90TmaGmmaWarpSpecializedILi4ENS5_IJNS4_1CILi1EEESB_SB_EEENS1_35KernelTmaWarpSpecializedCooperativeEEENS5_IJNSA_ILi256EEESF_NSA_ILi64EEEEEENS_10tfloat32_tENS5_IJlSB_lEEESI_SJ_NS4_8TiledMMAINS4_8MMA_AtomIJNS4_4SM904GMMA30MMA_64x256x8_F32TF32TF32_SS_TNILNSN_7ScaleInE1ELSP_1EEEEEENS4_6LayoutINS5_IJNSA_ILi2EEESB_SB_EEENS5_IJSB_NSA_ILi0EEESV_EEEEENS5_IJNS4_10UnderscoreESY_SY_EEEEENS4_13SM90_TMA_LOADENS4_14ComposedLayoutINS4_7SwizzleILi3ELi4ELi3EEENS4_18smem_ptr_flag_bitsILi32EEENSS_INS5_IJNSA_ILi8EEENSA_ILi32EEEEEENS5_IJS18_SB_EEEEEEEvNS4_8identityES11_S1C_vS1D_EENS_8epilogue10collective6detail29Sm90TmaWarpSpecializedAdapterINS1G_15DefaultEpilogueISI_SJ_SJ_NS1F_6thread17LinearCombinationISI_Li1EffLNS1K_9ScaleType4KindE0ELNS_15FloatRoundStyleE2ESI_EENS1_15EpilogueDefaultEEEEEvvEEEEvNT_6ParamsE,"a",@progbits
	.sectionflags	@""
	.align	4
.nv.constant0._ZN7cutlass13device_kernelINS_4gemm6kernel13GemmUniversalIN4cute5tupleIJiiiiEEENS1_10collective13CollectiveMmaINS1_34MainloopSm90TmaGmmaWarpSpecializedILi4ENS5_IJNS4_1CILi1EEESB_SB_EEENS1_35KernelTmaWarpSpecializedCooperativeEEENS5_IJNSA_ILi256EEESF_NSA_ILi64EEEEEENS_10tfloat32_tENS5_IJlSB_lEEESI_SJ_NS4_8TiledMMAINS4_8MMA_AtomIJNS4_4SM904GMMA30MMA_64x256x8_F32TF32TF32_SS_TNILNSN_7ScaleInE1ELSP_1EEEEEENS4_6LayoutINS5_IJNSA_ILi2EEESB_SB_EEENS5_IJSB_NSA_ILi0EEESV_EEEEENS5_IJNS4_10UnderscoreESY_SY_EEEEENS4_13SM90_TMA_LOADENS4_14ComposedLayoutINS4_7SwizzleILi3ELi4ELi3EEENS4_18smem_ptr_flag_bitsILi32EEENSS_INS5_IJNSA_ILi8EEENSA_ILi32EEEEEENS5_IJS18_SB_EEEEEEEvNS4_8identityES11_S1C_vS1D_EENS_8epilogue10collective6detail29Sm90TmaWarpSpecializedAdapterINS1G_15DefaultEpilogueISI_SJ_SJ_NS1F_6thread17LinearCombinationISI_Li1EffLNS1K_9ScaleType4KindE0ELNS_15FloatRoundStyleE2ESI_EENS1_15EpilogueDefaultEEEEEvvEEEEvNT_6ParamsE:
	.zero		1664


//--------------------- SYMBOLS --------------------------

	.type		.nv.reservedSmem.offset0,@object
	.size		.nv.reservedSmem.offset0,0x4
	.type		__assertfail,@function
